//
// Generated by NVIDIA NVVM Compiler
//
// Compiler Build ID: CL-36424714
// Cuda compilation tools, release 13.0, V13.0.88
// Based on NVVM 20.0.0
//

.version 9.0
.target sm_100
.address_size 64

	// .globl	_Z8distancePfS_S_S_iiPiS_b
.global .align 4 .b8 __cudart_i2opi_f[24] = {65, 144, 67, 60, 153, 149, 98, 219, 192, 221, 52, 245, 209, 87, 39, 252, 41, 21, 68, 78, 110, 131, 249, 162};

.visible .entry _Z8distancePfS_S_S_iiPiS_b(
	.param .u64 .ptr .align 1 _Z8distancePfS_S_S_iiPiS_b_param_0,
	.param .u64 .ptr .align 1 _Z8distancePfS_S_S_iiPiS_b_param_1,
	.param .u64 .ptr .align 1 _Z8distancePfS_S_S_iiPiS_b_param_2,
	.param .u64 .ptr .align 1 _Z8distancePfS_S_S_iiPiS_b_param_3,
	.param .u32 _Z8distancePfS_S_S_iiPiS_b_param_4,
	.param .u32 _Z8distancePfS_S_S_iiPiS_b_param_5,
	.param .u64 .ptr .align 1 _Z8distancePfS_S_S_iiPiS_b_param_6,
	.param .u64 .ptr .align 1 _Z8distancePfS_S_S_iiPiS_b_param_7,
	.param .u8 _Z8distancePfS_S_S_iiPiS_b_param_8
)
{
	.local .align 4 .b8 	__local_depot0[28];
	.reg .b64 	%SP;
	.reg .b64 	%SPL;
	.reg .pred 	%p<137>;
	.reg .b16 	%rs<3>;
	.reg .b32 	%r<284>;
	.reg .b32 	%f<187>;
	.reg .b64 	%rd<127>;
	.reg .b64 	%fd<15>;

	mov.u64 	%SPL, __local_depot0;
	ld.param.u64 	%rd35, [_Z8distancePfS_S_S_iiPiS_b_param_0];
	ld.param.u64 	%rd36, [_Z8distancePfS_S_S_iiPiS_b_param_1];
	ld.param.u32 	%r86, [_Z8distancePfS_S_S_iiPiS_b_param_4];
	cvta.to.global.u64 	%rd37, %rd36;
	cvta.to.global.u64 	%rd38, %rd35;
	add.u64 	%rd1, %SPL, 0;
	add.u64 	%rd2, %SPL, 0;
	add.u64 	%rd3, %SPL, 0;
	add.u64 	%rd4, %SPL, 0;
	mov.u32 	%r87, %ctaid.x;
	mov.u32 	%r88, %ntid.x;
	mov.u32 	%r89, %tid.x;
	mad.lo.s32 	%r1, %r87, %r88, %r89;
	add.s32 	%r2, %r86, %r1;
	mul.wide.s32 	%rd43, %r2, 4;
	add.s64 	%rd44, %rd38, %rd43;
	ld.global.f32 	%f1, [%rd44];
	add.s64 	%rd45, %rd37, %rd43;
	ld.global.f32 	%f2, [%rd45];
	mul.f32 	%f35, %f2, 0f3F22F983;
	cvt.rni.s32.f32 	%r265, %f35;
	cvt.rn.f32.s32 	%f36, %r265;
	fma.rn.f32 	%f37, %f36, 0fBFC90FDA, %f2;
	fma.rn.f32 	%f38, %f36, 0fB3A22168, %f37;
	fma.rn.f32 	%f182, %f36, 0fA7C234C5, %f38;
	abs.f32 	%f4, %f2;
	setp.ltu.f32 	%p1, %f4, 0f47CE4780;
	mov.u32 	%r261, %r265;
	mov.f32 	%f181, %f182;
	@%p1 bra 	$L__BB0_8;
	setp.neu.f32 	%p2, %f4, 0f7F800000;
	@%p2 bra 	$L__BB0_3;
	mov.f32 	%f41, 0f00000000;
	mul.rn.f32 	%f181, %f2, %f41;
	mov.b32 	%r261, 0;
	bra.uni 	$L__BB0_8;
$L__BB0_3:
	mov.b32 	%r4, %f2;
	mov.b64 	%rd119, 0;
	mov.b32 	%r258, 0;
	mov.u64 	%rd117, __cudart_i2opi_f;
	shl.b32 	%r92, %r4, 8;
	or.b32  	%r93, %r92, -2147483648;
	mov.u64 	%rd118, %rd2;
$L__BB0_4:
	.pragma "nounroll";
	ld.global.nc.u32 	%r91, [%rd117];
	mad.wide.u32 	%rd48, %r91, %r93, %rd119;
	shr.u64 	%rd119, %rd48, 32;
	st.local.u32 	[%rd118], %rd48;
	add.s32 	%r258, %r258, 1;
	add.s64 	%rd118, %rd118, 4;
	add.s64 	%rd117, %rd117, 4;
	setp.ne.s32 	%p3, %r258, 6;
	@%p3 bra 	$L__BB0_4;
	shr.u32 	%r94, %r4, 23;
	st.local.u32 	[%rd2+24], %rd119;
	and.b32  	%r7, %r94, 31;
	and.b32  	%r95, %r94, 224;
	add.s32 	%r96, %r95, -128;
	shr.u32 	%r97, %r96, 5;
	mul.wide.u32 	%rd49, %r97, 4;
	sub.s64 	%rd11, %rd2, %rd49;
	ld.local.u32 	%r259, [%rd11+24];
	ld.local.u32 	%r260, [%rd11+20];
	setp.eq.s32 	%p4, %r7, 0;
	@%p4 bra 	$L__BB0_7;
	shf.l.wrap.b32 	%r259, %r260, %r259, %r7;
	ld.local.u32 	%r98, [%rd11+16];
	shf.l.wrap.b32 	%r260, %r98, %r260, %r7;
$L__BB0_7:
	shr.u32 	%r99, %r259, 30;
	shf.l.wrap.b32 	%r100, %r260, %r259, 2;
	shl.b32 	%r101, %r260, 2;
	shr.u32 	%r102, %r100, 31;
	add.s32 	%r103, %r102, %r99;
	neg.s32 	%r104, %r103;
	setp.lt.s32 	%p5, %r4, 0;
	selp.b32 	%r261, %r104, %r103, %p5;
	xor.b32  	%r105, %r100, %r4;
	shr.s32 	%r106, %r100, 31;
	xor.b32  	%r107, %r106, %r100;
	xor.b32  	%r108, %r106, %r101;
	cvt.u64.u32 	%rd50, %r107;
	shl.b64 	%rd51, %rd50, 32;
	cvt.u64.u32 	%rd52, %r108;
	or.b64  	%rd53, %rd51, %rd52;
	cvt.rn.f64.s64 	%fd1, %rd53;
	mul.f64 	%fd2, %fd1, 0d3BF921FB54442D19;
	cvt.rn.f32.f64 	%f39, %fd2;
	neg.f32 	%f40, %f39;
	setp.lt.s32 	%p6, %r105, 0;
	selp.f32 	%f181, %f40, %f39, %p6;
$L__BB0_8:
	setp.ltu.f32 	%p7, %f4, 0f47CE4780;
	add.s32 	%r110, %r261, 1;
	mul.rn.f32 	%f42, %f181, %f181;
	and.b32  	%r111, %r261, 1;
	setp.eq.b32 	%p8, %r111, 1;
	selp.f32 	%f43, %f181, 0f3F800000, %p8;
	fma.rn.f32 	%f44, %f42, %f43, 0f00000000;
	fma.rn.f32 	%f45, %f42, 0f37CBAC00, 0fBAB607ED;
	selp.f32 	%f46, 0fB94D4153, %f45, %p8;
	selp.f32 	%f47, 0f3C0885E4, 0f3D2AAABB, %p8;
	fma.rn.f32 	%f48, %f46, %f42, %f47;
	selp.f32 	%f49, 0fBE2AAAA8, 0fBEFFFFFF, %p8;
	fma.rn.f32 	%f50, %f48, %f42, %f49;
	fma.rn.f32 	%f51, %f50, %f44, %f43;
	and.b32  	%r112, %r110, 2;
	setp.eq.s32 	%p9, %r112, 0;
	mov.f32 	%f52, 0f00000000;
	sub.f32 	%f53, %f52, %f51;
	selp.f32 	%f8, %f51, %f53, %p9;
	@%p7 bra 	$L__BB0_16;
	setp.neu.f32 	%p10, %f4, 0f7F800000;
	@%p10 bra 	$L__BB0_11;
	mov.f32 	%f56, 0f00000000;
	mul.rn.f32 	%f182, %f2, %f56;
	mov.b32 	%r265, 0;
	bra.uni 	$L__BB0_16;
$L__BB0_11:
	mov.b32 	%r16, %f2;
	shl.b32 	%r114, %r16, 8;
	or.b32  	%r17, %r114, -2147483648;
	mov.b64 	%rd120, 0;
	mov.b32 	%r262, 0;
	mov.u64 	%rd56, __cudart_i2opi_f;
$L__BB0_12:
	.pragma "nounroll";
	mul.wide.u32 	%rd55, %r262, 4;
	add.s64 	%rd57, %rd56, %rd55;
	ld.global.nc.u32 	%r115, [%rd57];
	mad.wide.u32 	%rd58, %r115, %r17, %rd120;
	shr.u64 	%rd120, %rd58, 32;
	add.s64 	%rd59, %rd2, %rd55;
	st.local.u32 	[%rd59], %rd58;
	add.s32 	%r262, %r262, 1;
	setp.ne.s32 	%p11, %r262, 6;
	@%p11 bra 	$L__BB0_12;
	shr.u32 	%r116, %r16, 23;
	st.local.u32 	[%rd2+24], %rd120;
	and.b32  	%r20, %r116, 31;
	and.b32  	%r117, %r116, 224;
	add.s32 	%r118, %r117, -128;
	shr.u32 	%r119, %r118, 5;
	mul.wide.u32 	%rd60, %r119, 4;
	sub.s64 	%rd14, %rd2, %rd60;
	ld.local.u32 	%r263, [%rd14+24];
	ld.local.u32 	%r264, [%rd14+20];
	setp.eq.s32 	%p12, %r20, 0;
	@%p12 bra 	$L__BB0_15;
	shf.l.wrap.b32 	%r263, %r264, %r263, %r20;
	ld.local.u32 	%r120, [%rd14+16];
	shf.l.wrap.b32 	%r264, %r120, %r264, %r20;
$L__BB0_15:
	shr.u32 	%r121, %r263, 30;
	shf.l.wrap.b32 	%r122, %r264, %r263, 2;
	shl.b32 	%r123, %r264, 2;
	shr.u32 	%r124, %r122, 31;
	add.s32 	%r125, %r124, %r121;
	neg.s32 	%r126, %r125;
	setp.lt.s32 	%p13, %r16, 0;
	selp.b32 	%r265, %r126, %r125, %p13;
	xor.b32  	%r127, %r122, %r16;
	shr.s32 	%r128, %r122, 31;
	xor.b32  	%r129, %r128, %r122;
	xor.b32  	%r130, %r128, %r123;
	cvt.u64.u32 	%rd61, %r129;
	shl.b64 	%rd62, %rd61, 32;
	cvt.u64.u32 	%rd63, %r130;
	or.b64  	%rd64, %rd62, %rd63;
	cvt.rn.f64.s64 	%fd3, %rd64;
	mul.f64 	%fd4, %fd3, 0d3BF921FB54442D19;
	cvt.rn.f32.f64 	%f54, %fd4;
	neg.f32 	%f55, %f54;
	setp.lt.s32 	%p14, %r127, 0;
	selp.f32 	%f182, %f55, %f54, %p14;
$L__BB0_16:
	ld.param.u32 	%r266, [_Z8distancePfS_S_S_iiPiS_b_param_5];
	ld.param.u64 	%rd114, [_Z8distancePfS_S_S_iiPiS_b_param_2];
	mul.rn.f32 	%f57, %f182, %f182;
	and.b32  	%r132, %r265, 1;
	setp.eq.b32 	%p15, %r132, 1;
	selp.f32 	%f58, 0f3F800000, %f182, %p15;
	fma.rn.f32 	%f59, %f57, %f58, 0f00000000;
	fma.rn.f32 	%f60, %f57, 0f37CBAC00, 0fBAB607ED;
	selp.f32 	%f61, %f60, 0fB94D4153, %p15;
	selp.f32 	%f62, 0f3D2AAABB, 0f3C0885E4, %p15;
	fma.rn.f32 	%f63, %f61, %f57, %f62;
	selp.f32 	%f64, 0fBEFFFFFF, 0fBE2AAAA8, %p15;
	fma.rn.f32 	%f65, %f63, %f57, %f64;
	fma.rn.f32 	%f66, %f65, %f59, %f58;
	and.b32  	%r133, %r265, 2;
	setp.eq.s32 	%p16, %r133, 0;
	mov.f32 	%f67, 0f00000000;
	sub.f32 	%f68, %f67, %f66;
	selp.f32 	%f12, %f66, %f68, %p16;
	mul.lo.s32 	%r29, %r1, 29;
	add.s32 	%r134, %r266, 9999;
	max.s32 	%r30, %r266, %r134;
	cvta.to.global.u64 	%rd15, %rd114;
	mov.u64 	%rd102, __cudart_i2opi_f;
$L__BB0_17:
	ld.param.s8 	%rs2, [_Z8distancePfS_S_S_iiPiS_b_param_8];
	setp.eq.s16 	%p17, %rs2, 0;
	setp.le.s32 	%p18, %r2, %r266;
	and.pred  	%p19, %p17, %p18;
	@%p19 bra 	$L__BB0_79;
	mul.wide.s32 	%rd65, %r266, 4;
	add.s64 	%rd66, %rd15, %rd65;
	ld.global.f32 	%f69, [%rd66];
	sub.f32 	%f13, %f69, %f1;
	mul.f32 	%f70, %f13, 0f3F22F983;
	cvt.rni.s32.f32 	%r274, %f70;
	cvt.rn.f32.s32 	%f71, %r274;
	fma.rn.f32 	%f72, %f71, 0fBFC90FDA, %f13;
	fma.rn.f32 	%f73, %f71, 0fB3A22168, %f72;
	fma.rn.f32 	%f184, %f71, 0fA7C234C5, %f73;
	abs.f32 	%f15, %f13;
	setp.ltu.f32 	%p20, %f15, 0f47CE4780;
	mov.u32 	%r270, %r274;
	mov.f32 	%f183, %f184;
	@%p20 bra 	$L__BB0_26;
	setp.neu.f32 	%p21, %f15, 0f7F800000;
	@%p21 bra 	$L__BB0_21;
	mov.f32 	%f76, 0f00000000;
	mul.rn.f32 	%f183, %f13, %f76;
	mov.b32 	%r270, 0;
	bra.uni 	$L__BB0_26;
$L__BB0_21:
	mov.b32 	%r33, %f13;
	mov.b64 	%rd123, 0;
	mov.b32 	%r267, 0;
	mov.u64 	%rd121, __cudart_i2opi_f;
	mov.u64 	%rd122, %rd4;
$L__BB0_22:
	.pragma "nounroll";
	ld.global.nc.u32 	%r136, [%rd121];
	shl.b32 	%r137, %r33, 8;
	or.b32  	%r138, %r137, -2147483648;
	mad.wide.u32 	%rd69, %r136, %r138, %rd123;
	shr.u64 	%rd123, %rd69, 32;
	st.local.u32 	[%rd122], %rd69;
	add.s32 	%r267, %r267, 1;
	add.s64 	%rd122, %rd122, 4;
	add.s64 	%rd121, %rd121, 4;
	setp.ne.s32 	%p22, %r267, 6;
	@%p22 bra 	$L__BB0_22;
	shr.u32 	%r139, %r33, 23;
	st.local.u32 	[%rd4+24], %rd123;
	and.b32  	%r36, %r139, 31;
	and.b32  	%r140, %r139, 224;
	add.s32 	%r141, %r140, -128;
	shr.u32 	%r142, %r141, 5;
	mul.wide.u32 	%rd70, %r142, 4;
	sub.s64 	%rd22, %rd4, %rd70;
	ld.local.u32 	%r268, [%rd22+24];
	ld.local.u32 	%r269, [%rd22+20];
	setp.eq.s32 	%p23, %r36, 0;
	@%p23 bra 	$L__BB0_25;
	shf.l.wrap.b32 	%r268, %r269, %r268, %r36;
	ld.local.u32 	%r143, [%rd22+16];
	shf.l.wrap.b32 	%r269, %r143, %r269, %r36;
$L__BB0_25:
	shr.u32 	%r144, %r268, 30;
	shf.l.wrap.b32 	%r145, %r269, %r268, 2;
	shl.b32 	%r146, %r269, 2;
	shr.u32 	%r147, %r145, 31;
	add.s32 	%r148, %r147, %r144;
	neg.s32 	%r149, %r148;
	setp.lt.s32 	%p24, %r33, 0;
	selp.b32 	%r270, %r149, %r148, %p24;
	xor.b32  	%r150, %r145, %r33;
	shr.s32 	%r151, %r145, 31;
	xor.b32  	%r152, %r151, %r145;
	xor.b32  	%r153, %r151, %r146;
	cvt.u64.u32 	%rd71, %r152;
	shl.b64 	%rd72, %rd71, 32;
	cvt.u64.u32 	%rd73, %r153;
	or.b64  	%rd74, %rd72, %rd73;
	cvt.rn.f64.s64 	%fd5, %rd74;
	mul.f64 	%fd6, %fd5, 0d3BF921FB54442D19;
	cvt.rn.f32.f64 	%f74, %fd6;
	neg.f32 	%f75, %f74;
	setp.lt.s32 	%p25, %r150, 0;
	selp.f32 	%f183, %f75, %f74, %p25;
$L__BB0_26:
	setp.ltu.f32 	%p26, %f15, 0f47CE4780;
	mul.rn.f32 	%f77, %f183, %f183;
	and.b32  	%r155, %r270, 1;
	setp.eq.b32 	%p27, %r155, 1;
	selp.f32 	%f78, 0f3F800000, %f183, %p27;
	fma.rn.f32 	%f79, %f77, %f78, 0f00000000;
	fma.rn.f32 	%f80, %f77, 0f37CBAC00, 0fBAB607ED;
	selp.f32 	%f81, %f80, 0fB94D4153, %p27;
	selp.f32 	%f82, 0f3D2AAABB, 0f3C0885E4, %p27;
	fma.rn.f32 	%f83, %f81, %f77, %f82;
	selp.f32 	%f84, 0fBEFFFFFF, 0fBE2AAAA8, %p27;
	fma.rn.f32 	%f85, %f83, %f77, %f84;
	fma.rn.f32 	%f86, %f85, %f79, %f78;
	and.b32  	%r156, %r270, 2;
	setp.eq.s32 	%p28, %r156, 0;
	mov.f32 	%f87, 0f00000000;
	sub.f32 	%f88, %f87, %f86;
	selp.f32 	%f19, %f86, %f88, %p28;
	@%p26 bra 	$L__BB0_34;
	setp.neu.f32 	%p29, %f15, 0f7F800000;
	@%p29 bra 	$L__BB0_29;
	mov.f32 	%f91, 0f00000000;
	mul.rn.f32 	%f184, %f13, %f91;
	mov.b32 	%r274, 0;
	bra.uni 	$L__BB0_34;
$L__BB0_29:
	mov.b32 	%r45, %f13;
	mov.b64 	%rd124, 0;
	mov.b32 	%r271, 0;
$L__BB0_30:
	.pragma "nounroll";
	mul.wide.u32 	%rd76, %r271, 4;
	mov.u64 	%rd77, __cudart_i2opi_f;
	add.s64 	%rd78, %rd77, %rd76;
	ld.global.nc.u32 	%r158, [%rd78];
	shl.b32 	%r159, %r45, 8;
	or.b32  	%r160, %r159, -2147483648;
	mad.wide.u32 	%rd79, %r158, %r160, %rd124;
	shr.u64 	%rd124, %rd79, 32;
	add.s64 	%rd80, %rd3, %rd76;
	st.local.u32 	[%rd80], %rd79;
	add.s32 	%r271, %r271, 1;
	setp.ne.s32 	%p30, %r271, 6;
	@%p30 bra 	$L__BB0_30;
	shr.u32 	%r161, %r45, 23;
	st.local.u32 	[%rd3+24], %rd124;
	and.b32  	%r48, %r161, 31;
	and.b32  	%r162, %r161, 224;
	add.s32 	%r163, %r162, -128;
	shr.u32 	%r164, %r163, 5;
	mul.wide.u32 	%rd81, %r164, 4;
	sub.s64 	%rd25, %rd3, %rd81;
	ld.local.u32 	%r272, [%rd25+24];
	ld.local.u32 	%r273, [%rd25+20];
	setp.eq.s32 	%p31, %r48, 0;
	@%p31 bra 	$L__BB0_33;
	shf.l.wrap.b32 	%r272, %r273, %r272, %r48;
	ld.local.u32 	%r165, [%rd25+16];
	shf.l.wrap.b32 	%r273, %r165, %r273, %r48;
$L__BB0_33:
	shr.u32 	%r166, %r272, 30;
	shf.l.wrap.b32 	%r167, %r273, %r272, 2;
	shl.b32 	%r168, %r273, 2;
	shr.u32 	%r169, %r167, 31;
	add.s32 	%r170, %r169, %r166;
	neg.s32 	%r171, %r170;
	setp.lt.s32 	%p32, %r45, 0;
	selp.b32 	%r274, %r171, %r170, %p32;
	xor.b32  	%r172, %r167, %r45;
	shr.s32 	%r173, %r167, 31;
	xor.b32  	%r174, %r173, %r167;
	xor.b32  	%r175, %r173, %r168;
	cvt.u64.u32 	%rd82, %r174;
	shl.b64 	%rd83, %rd82, 32;
	cvt.u64.u32 	%rd84, %r175;
	or.b64  	%rd85, %rd83, %rd84;
	cvt.rn.f64.s64 	%fd7, %rd85;
	mul.f64 	%fd8, %fd7, 0d3BF921FB54442D19;
	cvt.rn.f32.f64 	%f89, %fd8;
	neg.f32 	%f90, %f89;
	setp.lt.s32 	%p33, %r172, 0;
	selp.f32 	%f184, %f90, %f89, %p33;
$L__BB0_34:
	ld.param.u64 	%rd115, [_Z8distancePfS_S_S_iiPiS_b_param_3];
	add.s32 	%r177, %r274, 1;
	mul.rn.f32 	%f92, %f184, %f184;
	and.b32  	%r178, %r274, 1;
	setp.eq.b32 	%p34, %r178, 1;
	selp.f32 	%f93, %f184, 0f3F800000, %p34;
	fma.rn.f32 	%f94, %f92, %f93, 0f00000000;
	fma.rn.f32 	%f95, %f92, 0f37CBAC00, 0fBAB607ED;
	selp.f32 	%f96, 0fB94D4153, %f95, %p34;
	selp.f32 	%f97, 0f3C0885E4, 0f3D2AAABB, %p34;
	fma.rn.f32 	%f98, %f96, %f92, %f97;
	selp.f32 	%f99, 0fBE2AAAA8, 0fBEFFFFFF, %p34;
	fma.rn.f32 	%f100, %f98, %f92, %f99;
	fma.rn.f32 	%f101, %f100, %f94, %f93;
	and.b32  	%r179, %r177, 2;
	setp.eq.s32 	%p35, %r179, 0;
	mov.f32 	%f102, 0f00000000;
	sub.f32 	%f103, %f102, %f101;
	selp.f32 	%f23, %f101, %f103, %p35;
	cvta.to.global.u64 	%rd86, %rd115;
	mul.wide.s32 	%rd87, %r266, 4;
	add.s64 	%rd88, %rd86, %rd87;
	ld.global.f32 	%f24, [%rd88];
	mul.f32 	%f104, %f24, 0f3F22F983;
	cvt.rni.s32.f32 	%r282, %f104;
	cvt.rn.f32.s32 	%f105, %r282;
	fma.rn.f32 	%f106, %f105, 0fBFC90FDA, %f24;
	fma.rn.f32 	%f107, %f105, 0fB3A22168, %f106;
	fma.rn.f32 	%f186, %f105, 0fA7C234C5, %f107;
	abs.f32 	%f26, %f24;
	setp.ltu.f32 	%p36, %f26, 0f47CE4780;
	mov.u32 	%r278, %r282;
	mov.f32 	%f185, %f186;
	@%p36 bra 	$L__BB0_42;
	setp.neu.f32 	%p37, %f26, 0f7F800000;
	@%p37 bra 	$L__BB0_37;
	mov.f32 	%f110, 0f00000000;
	mul.rn.f32 	%f185, %f24, %f110;
	mov.b32 	%r278, 0;
	bra.uni 	$L__BB0_42;
$L__BB0_37:
	mov.b32 	%r58, %f24;
	mov.b64 	%rd125, 0;
	mov.b32 	%r275, 0;
$L__BB0_38:
	.pragma "nounroll";
	mul.wide.u32 	%rd90, %r275, 4;
	mov.u64 	%rd91, __cudart_i2opi_f;
	add.s64 	%rd92, %rd91, %rd90;
	ld.global.nc.u32 	%r181, [%rd92];
	shl.b32 	%r182, %r58, 8;
	or.b32  	%r183, %r182, -2147483648;
	mad.wide.u32 	%rd93, %r181, %r183, %rd125;
	shr.u64 	%rd125, %rd93, 32;
	add.s64 	%rd94, %rd2, %rd90;
	st.local.u32 	[%rd94], %rd93;
	add.s32 	%r275, %r275, 1;
	setp.ne.s32 	%p38, %r275, 6;
	@%p38 bra 	$L__BB0_38;
	shr.u32 	%r184, %r58, 23;
	st.local.u32 	[%rd2+24], %rd125;
	and.b32  	%r61, %r184, 31;
	and.b32  	%r185, %r184, 224;
	add.s32 	%r186, %r185, -128;
	shr.u32 	%r187, %r186, 5;
	mul.wide.u32 	%rd95, %r187, 4;
	sub.s64 	%rd28, %rd2, %rd95;
	ld.local.u32 	%r276, [%rd28+24];
	ld.local.u32 	%r277, [%rd28+20];
	setp.eq.s32 	%p39, %r61, 0;
	@%p39 bra 	$L__BB0_41;
	shf.l.wrap.b32 	%r276, %r277, %r276, %r61;
	ld.local.u32 	%r188, [%rd28+16];
	shf.l.wrap.b32 	%r277, %r188, %r277, %r61;
$L__BB0_41:
	shr.u32 	%r189, %r276, 30;
	shf.l.wrap.b32 	%r190, %r277, %r276, 2;
	shl.b32 	%r191, %r277, 2;
	shr.u32 	%r192, %r190, 31;
	add.s32 	%r193, %r192, %r189;
	neg.s32 	%r194, %r193;
	setp.lt.s32 	%p40, %r58, 0;
	selp.b32 	%r278, %r194, %r193, %p40;
	xor.b32  	%r195, %r190, %r58;
	shr.s32 	%r196, %r190, 31;
	xor.b32  	%r197, %r196, %r190;
	xor.b32  	%r198, %r196, %r191;
	cvt.u64.u32 	%rd96, %r197;
	shl.b64 	%rd97, %rd96, 32;
	cvt.u64.u32 	%rd98, %r198;
	or.b64  	%rd99, %rd97, %rd98;
	cvt.rn.f64.s64 	%fd9, %rd99;
	mul.f64 	%fd10, %fd9, 0d3BF921FB54442D19;
	cvt.rn.f32.f64 	%f108, %fd10;
	neg.f32 	%f109, %f108;
	setp.lt.s32 	%p41, %r195, 0;
	selp.f32 	%f185, %f109, %f108, %p41;
$L__BB0_42:
	setp.ltu.f32 	%p42, %f26, 0f47CE4780;
	mul.rn.f32 	%f111, %f185, %f185;
	and.b32  	%r200, %r278, 1;
	setp.eq.b32 	%p43, %r200, 1;
	selp.f32 	%f112, 0f3F800000, %f185, %p43;
	fma.rn.f32 	%f113, %f111, %f112, 0f00000000;
	fma.rn.f32 	%f114, %f111, 0f37CBAC00, 0fBAB607ED;
	selp.f32 	%f115, %f114, 0fB94D4153, %p43;
	selp.f32 	%f116, 0f3D2AAABB, 0f3C0885E4, %p43;
	fma.rn.f32 	%f117, %f115, %f111, %f116;
	selp.f32 	%f118, 0fBEFFFFFF, 0fBE2AAAA8, %p43;
	fma.rn.f32 	%f119, %f117, %f111, %f118;
	fma.rn.f32 	%f120, %f119, %f113, %f112;
	and.b32  	%r201, %r278, 2;
	setp.eq.s32 	%p44, %r201, 0;
	mov.f32 	%f121, 0f00000000;
	sub.f32 	%f122, %f121, %f120;
	selp.f32 	%f30, %f120, %f122, %p44;
	@%p42 bra 	$L__BB0_50;
	setp.neu.f32 	%p45, %f26, 0f7F800000;
	@%p45 bra 	$L__BB0_45;
	mov.f32 	%f125, 0f00000000;
	mul.rn.f32 	%f186, %f24, %f125;
	mov.b32 	%r282, 0;
	bra.uni 	$L__BB0_50;
$L__BB0_45:
	mov.b32 	%r70, %f24;
	mov.b64 	%rd126, 0;
	mov.b32 	%r279, 0;
$L__BB0_46:
	.pragma "nounroll";
	mul.wide.u32 	%rd101, %r279, 4;
	add.s64 	%rd103, %rd102, %rd101;
	ld.global.nc.u32 	%r203, [%rd103];
	shl.b32 	%r204, %r70, 8;
	or.b32  	%r205, %r204, -2147483648;
	mad.wide.u32 	%rd104, %r203, %r205, %rd126;
	shr.u64 	%rd126, %rd104, 32;
	add.s64 	%rd105, %rd1, %rd101;
	st.local.u32 	[%rd105], %rd104;
	add.s32 	%r279, %r279, 1;
	setp.ne.s32 	%p46, %r279, 6;
	@%p46 bra 	$L__BB0_46;
	shr.u32 	%r206, %r70, 23;
	st.local.u32 	[%rd1+24], %rd126;
	and.b32  	%r73, %r206, 31;
	and.b32  	%r207, %r206, 224;
	add.s32 	%r208, %r207, -128;
	shr.u32 	%r209, %r208, 5;
	mul.wide.u32 	%rd106, %r209, 4;
	sub.s64 	%rd31, %rd1, %rd106;
	ld.local.u32 	%r280, [%rd31+24];
	ld.local.u32 	%r281, [%rd31+20];
	setp.eq.s32 	%p47, %r73, 0;
	@%p47 bra 	$L__BB0_49;
	shf.l.wrap.b32 	%r280, %r281, %r280, %r73;
	ld.local.u32 	%r210, [%rd31+16];
	shf.l.wrap.b32 	%r281, %r210, %r281, %r73;
$L__BB0_49:
	shr.u32 	%r211, %r280, 30;
	shf.l.wrap.b32 	%r212, %r281, %r280, 2;
	shl.b32 	%r213, %r281, 2;
	shr.u32 	%r214, %r212, 31;
	add.s32 	%r215, %r214, %r211;
	neg.s32 	%r216, %r215;
	setp.lt.s32 	%p48, %r70, 0;
	selp.b32 	%r282, %r216, %r215, %p48;
	xor.b32  	%r217, %r212, %r70;
	shr.s32 	%r218, %r212, 31;
	xor.b32  	%r219, %r218, %r212;
	xor.b32  	%r220, %r218, %r213;
	cvt.u64.u32 	%rd107, %r219;
	shl.b64 	%rd108, %rd107, 32;
	cvt.u64.u32 	%rd109, %r220;
	or.b64  	%rd110, %rd108, %rd109;
	cvt.rn.f64.s64 	%fd11, %rd110;
	mul.f64 	%fd12, %fd11, 0d3BF921FB54442D19;
	cvt.rn.f32.f64 	%f123, %fd12;
	neg.f32 	%f124, %f123;
	setp.lt.s32 	%p49, %r217, 0;
	selp.f32 	%f186, %f124, %f123, %p49;
$L__BB0_50:
	add.s32 	%r223, %r282, 1;
	mul.rn.f32 	%f126, %f186, %f186;
	and.b32  	%r224, %r282, 1;
	setp.eq.b32 	%p50, %r224, 1;
	selp.f32 	%f127, %f186, 0f3F800000, %p50;
	fma.rn.f32 	%f128, %f126, %f127, 0f00000000;
	fma.rn.f32 	%f129, %f126, 0f37CBAC00, 0fBAB607ED;
	selp.f32 	%f130, 0fB94D4153, %f129, %p50;
	selp.f32 	%f131, 0f3C0885E4, 0f3D2AAABB, %p50;
	fma.rn.f32 	%f132, %f130, %f126, %f131;
	selp.f32 	%f133, 0fBE2AAAA8, 0fBEFFFFFF, %p50;
	fma.rn.f32 	%f134, %f132, %f126, %f133;
	fma.rn.f32 	%f135, %f134, %f128, %f127;
	and.b32  	%r225, %r223, 2;
	setp.eq.s32 	%p51, %r225, 0;
	mov.f32 	%f136, 0f00000000;
	sub.f32 	%f137, %f136, %f135;
	selp.f32 	%f138, %f135, %f137, %p51;
	mul.f32 	%f139, %f138, %f138;
	mul.f32 	%f140, %f19, %f139;
	mul.f32 	%f141, %f8, %f30;
	mul.f32 	%f142, %f12, %f138;
	mul.f32 	%f143, %f23, %f142;
	sub.f32 	%f144, %f141, %f143;
	mul.f32 	%f145, %f144, %f144;
	fma.rn.f32 	%f146, %f19, %f140, %f145;
	sqrt.rn.f32 	%f147, %f146;
	mul.f32 	%f148, %f8, %f138;
	mul.f32 	%f149, %f23, %f148;
	fma.rn.f32 	%f150, %f12, %f30, %f149;
	abs.f32 	%f151, %f150;
	abs.f32 	%f152, %f147;
	setp.gt.f32 	%p52, %f152, %f151;
	selp.f32 	%f153, %f152, %f151, %p52;
	selp.f32 	%f154, %f151, %f152, %p52;
	div.rn.f32 	%f155, %f154, %f153;
	mul.f32 	%f156, %f155, %f155;
	fma.rn.f32 	%f157, %f156, 0f3B33710B, 0fBC807748;
	fma.rn.f32 	%f158, %f157, %f156, 0f3D2CDAB2;
	fma.rn.f32 	%f159, %f158, %f156, 0fBD992D10;
	fma.rn.f32 	%f160, %f159, %f156, 0f3DD9EA6C;
	fma.rn.f32 	%f161, %f160, %f156, 0fBE117CB1;
	fma.rn.f32 	%f162, %f161, %f156, 0f3E4CBCE0;
	fma.rn.f32 	%f163, %f162, %f156, 0fBEAAAA7D;
	mul.f32 	%f164, %f156, %f163;
	fma.rn.f32 	%f165, %f164, %f155, %f155;
	neg.f32 	%f166, %f165;
	fma.rn.f32 	%f167, 0f3F6EE581, 0f3FD774EB, %f166;
	selp.f32 	%f168, %f167, %f165, %p52;
	selp.f32 	%f169, 0f3F6EE581, 0f3FEEE581, %p52;
	selp.f32 	%f170, %f165, %f166, %p52;
	mov.b32 	%r226, %f150;
	fma.rn.f32 	%f171, %f169, 0f3FD774EB, %f170;
	setp.lt.s32 	%p53, %r226, 0;
	selp.f32 	%f172, %f171, %f168, %p53;
	add.f32 	%f173, %f152, %f151;
	setp.eq.f32 	%p54, %f153, 0f00000000;
	selp.f32 	%f174, 0f40490FDB, 0f00000000, %p53;
	setp.eq.f32 	%p55, %f151, %f152;
	selp.f32 	%f175, 0f4016CBE4, 0f3F490FDB, %p53;
	selp.f32 	%f176, %f175, %f172, %p55;
	selp.f32 	%f177, %f174, %f176, %p54;
	abs.f32 	%f178, %f173;
	setp.nan.f32 	%p56, %f178, %f178;
	copysign.f32 	%f179, %f147, %f177;
	selp.f32 	%f180, %f173, %f179, %p56;
	cvt.f64.f32 	%fd13, %f180;
	mul.f64 	%fd14, %fd13, 0d404CA5DC1A47A9E3;
	cvt.rn.f32.f64 	%f34, %fd14;
	setp.lt.f32 	%p57, %f34, 0f00000000;
	mov.b32 	%r283, 0;
	@%p57 bra 	$L__BB0_78;
	setp.ge.f32 	%p58, %f34, 0f42C80000;
	mov.b32 	%r283, 28;
	@%p58 bra 	$L__BB0_78;
	setp.ge.f32 	%p59, %f34, 0f00000000;
	setp.lt.f32 	%p60, %f34, 0f3A83126F;
	and.pred  	%p61, %p59, %p60;
	mov.b32 	%r283, 1;
	@%p61 bra 	$L__BB0_78;
	setp.ge.f32 	%p62, %f34, 0f3A83126F;
	setp.lt.f32 	%p63, %f34, 0f3ACFBFC6;
	and.pred  	%p64, %p62, %p63;
	mov.b32 	%r283, 2;
	@%p64 bra 	$L__BB0_78;
	setp.ge.f32 	%p65, %f34, 0f3ACFBFC6;
	setp.lt.f32 	%p66, %f34, 0f3B24A05E;
	and.pred  	%p67, %p65, %p66;
	mov.b32 	%r283, 3;
	@%p67 bra 	$L__BB0_78;
	setp.ge.f32 	%p68, %f34, 0f3B24A05E;
	setp.lt.f32 	%p69, %f34, 0f3B82730C;
	and.pred  	%p70, %p68, %p69;
	mov.b32 	%r283, 4;
	@%p70 bra 	$L__BB0_78;
	setp.ge.f32 	%p71, %f34, 0f3B82730C;
	setp.lt.f32 	%p72, %f34, 0f3BCEC41E;
	and.pred  	%p73, %p71, %p72;
	mov.b32 	%r283, 5;
	@%p73 bra 	$L__BB0_78;
	setp.ge.f32 	%p74, %f34, 0f3BCEC41E;
	setp.lt.f32 	%p75, %f34, 0f3C23D70A;
	and.pred  	%p76, %p74, %p75;
	mov.b32 	%r283, 6;
	@%p76 bra 	$L__BB0_78;
	setp.ge.f32 	%p77, %f34, 0f3C23D70A;
	setp.lt.f32 	%p78, %f34, 0f3C81D5C3;
	and.pred  	%p79, %p77, %p78;
	mov.b32 	%r283, 7;
	@%p79 bra 	$L__BB0_78;
	setp.ge.f32 	%p80, %f34, 0f3C81D5C3;
	setp.lt.f32 	%p81, %f34, 0f3CCDC65C;
	and.pred  	%p82, %p80, %p81;
	mov.b32 	%r283, 8;
	@%p82 bra 	$L__BB0_78;
	setp.ge.f32 	%p83, %f34, 0f3CCDC65C;
	setp.lt.f32 	%p84, %f34, 0f3D2310DC;
	and.pred  	%p85, %p83, %p84;
	mov.b32 	%r283, 9;
	@%p85 bra 	$L__BB0_78;
	setp.ge.f32 	%p86, %f34, 0f3D2310DC;
	setp.lt.f32 	%p87, %f34, 0f3D81387A;
	and.pred  	%p88, %p86, %p87;
	mov.b32 	%r283, 10;
	@%p88 bra 	$L__BB0_78;
	setp.ge.f32 	%p89, %f34, 0f3D81387A;
	setp.lt.f32 	%p90, %f34, 0f3DCCCCCD;
	and.pred  	%p91, %p89, %p90;
	mov.b32 	%r283, 11;
	@%p91 bra 	$L__BB0_78;
	setp.ge.f32 	%p92, %f34, 0f3DCCCCCD;
	setp.lt.f32 	%p93, %f34, 0f3E224AF1;
	and.pred  	%p94, %p92, %p93;
	mov.b32 	%r283, 12;
	@%p94 bra 	$L__BB0_78;
	setp.ge.f32 	%p95, %f34, 0f3E224AF1;
	setp.lt.f32 	%p96, %f34, 0f3E809BD8;
	and.pred  	%p97, %p95, %p96;
	mov.b32 	%r283, 13;
	@%p97 bra 	$L__BB0_78;
	setp.ge.f32 	%p98, %f34, 0f3E809BD8;
	setp.lt.f32 	%p99, %f34, 0f3ECBD4AE;
	and.pred  	%p100, %p98, %p99;
	mov.b32 	%r283, 14;
	@%p100 bra 	$L__BB0_78;
	setp.ge.f32 	%p101, %f34, 0f3ECBD4AE;
	setp.lt.f32 	%p102, %f34, 0f3F218666;
	and.pred  	%p103, %p101, %p102;
	mov.b32 	%r283, 15;
	@%p103 bra 	$L__BB0_78;
	setp.ge.f32 	%p104, %f34, 0f3F218666;
	setp.lt.f32 	%p105, %f34, 0f3F800000;
	and.pred  	%p106, %p104, %p105;
	mov.b32 	%r283, 16;
	@%p106 bra 	$L__BB0_78;
	setp.ge.f32 	%p107, %f34, 0f3F800000;
	setp.lt.f32 	%p108, %f34, 0f3FCADDC6;
	and.pred  	%p109, %p107, %p108;
	mov.b32 	%r283, 17;
	@%p109 bra 	$L__BB0_78;
	setp.ge.f32 	%p110, %f34, 0f3FCADDC6;
	setp.lt.f32 	%p111, %f34, 0f4020C2BD;
	and.pred  	%p112, %p110, %p111;
	mov.b32 	%r283, 18;
	@%p112 bra 	$L__BB0_78;
	setp.ge.f32 	%p113, %f34, 0f4020C2BD;
	setp.lt.f32 	%p114, %f34, 0f407EC9E2;
	and.pred  	%p115, %p113, %p114;
	mov.b32 	%r283, 19;
	@%p115 bra 	$L__BB0_78;
	setp.ge.f32 	%p116, %f34, 0f407EC9E2;
	setp.lt.f32 	%p117, %f34, 0f40C9E806;
	and.pred  	%p118, %p116, %p117;
	mov.b32 	%r283, 20;
	@%p118 bra 	$L__BB0_78;
	setp.ge.f32 	%p119, %f34, 0f40C9E806;
	setp.lt.f32 	%p120, %f34, 0f41200000;
	and.pred  	%p121, %p119, %p120;
	mov.b32 	%r283, 21;
	@%p121 bra 	$L__BB0_78;
	setp.ge.f32 	%p122, %f34, 0f41200000;
	setp.lt.f32 	%p123, %f34, 0f417D953A;
	and.pred  	%p124, %p122, %p123;
	mov.b32 	%r283, 22;
	@%p124 bra 	$L__BB0_78;
	setp.ge.f32 	%p125, %f34, 0f417D953A;
	setp.lt.f32 	%p126, %f34, 0f41C8F36F;
	and.pred  	%p127, %p125, %p126;
	mov.b32 	%r283, 23;
	@%p127 bra 	$L__BB0_78;
	setp.ge.f32 	%p128, %f34, 0f41C8F36F;
	setp.lt.f32 	%p129, %f34, 0f421F3E2D;
	and.pred  	%p130, %p128, %p129;
	mov.b32 	%r283, 24;
	@%p130 bra 	$L__BB0_78;
	setp.ge.f32 	%p131, %f34, 0f421F3E2D;
	setp.lt.f32 	%p132, %f34, 0f427C6208;
	and.pred  	%p133, %p131, %p132;
	mov.b32 	%r283, 25;
	@%p133 bra 	$L__BB0_78;
	setp.ge.f32 	%p134, %f34, 0f427C6208;
	setp.lt.f32 	%p135, %f34, 0f42C80000;
	selp.b32 	%r253, 26, 0, %p135;
	selp.b32 	%r283, %r253, 0, %p134;
$L__BB0_78:
	ld.param.u64 	%rd116, [_Z8distancePfS_S_S_iiPiS_b_param_6];
	add.s32 	%r254, %r283, %r29;
	cvta.to.global.u64 	%rd111, %rd116;
	mul.wide.s32 	%rd112, %r254, 4;
	add.s64 	%rd113, %rd111, %rd112;
	ld.global.u32 	%r255, [%rd113];
	add.s32 	%r256, %r255, 1;
	st.global.u32 	[%rd113], %r256;
$L__BB0_79:
	add.s32 	%r84, %r266, 1;
	setp.ne.s32 	%p136, %r266, %r30;
	mov.u32 	%r266, %r84;
	@%p136 bra 	$L__BB0_17;
	ret;

}


// ===== COMPILED SASS (sm_100) =====

	.target	sm_100

	.elftype	@"ET_EXEC"


//--------------------- .note.nv.tkinfo           --------------------------
	.section	.note.nv.tkinfo,"",@"SHT_NOTE"
	.sectionflags	@"SHF_NOTE_NV_TKINFO"
	.tkinfo
        /*0018*/ 	.word	0x00000002
        /*0030*/ 	.string	""
        /*0030*/ 	.string	"ptxas"
        /*0030*/ 	.string	"Cuda compilation tools, release 13.0, V13.0.88"
        /*0030*/ 	.string	"Build cuda_13.0.r13.0/compiler.36424714_0"
        /*0030*/ 	.string	"-arch sm_100 -m 64 "



//--------------------- .note.nv.cuinfo           --------------------------
	.section	.note.nv.cuinfo,"",@"SHT_NOTE"
	.sectionflags	@"SHF_NOTE_NV_CUINFO"
        /*0018*/ 	.short	0x0002
        /*001a*/ 	.short	0x0064
        /*001c*/ 	.short	0x0082
	.zero		2


//--------------------- .nv.info                  --------------------------
	.section	.nv.info,"",@"SHT_CUDA_INFO"
	.align	4


	//----- nvinfo : EIATTR_REGCOUNT
	.align		4
        /*0000*/ 	.byte	0x04, 0x2f
        /*0002*/ 	.short	(.L_2 - .L_1)
	.align		4
.L_1:
        /*0004*/ 	.word	index@(_Z8distancePfS_S_S_iiPiS_b)
        /*0008*/ 	.word	0x0000001f


	//----- nvinfo : EIATTR_FRAME_SIZE
	.align		4
.L_2:
        /*000c*/ 	.byte	0x04, 0x11
        /*000e*/ 	.short	(.L_4 - .L_3)
	.align		4
.L_3:
        /*0010*/ 	.word	index@($__internal_1_$__cuda_sm3x_div_rn_noftz_f32_slowpath)
        /*0014*/ 	.word	0x00000000


	//----- nvinfo : EIATTR_FRAME_SIZE
	.align		4
.L_4:
        /*0018*/ 	.byte	0x04, 0x11
        /*001a*/ 	.short	(.L_6 - .L_5)
	.align		4
.L_5:
        /*001c*/ 	.word	index@($__internal_0_$__cuda_sm20_sqrt_rn_f32_slowpath)
        /*0020*/ 	.word	0x00000000


	//----- nvinfo : EIATTR_FRAME_SIZE
	.align		4
.L_6:
        /*0024*/ 	.byte	0x04, 0x11
        /*0026*/ 	.short	(.L_8 - .L_7)
	.align		4
.L_7:
        /*0028*/ 	.word	index@(_Z8distancePfS_S_S_iiPiS_b)
        /*002c*/ 	.word	0x00000000


	//----- nvinfo : EIATTR_MIN_STACK_SIZE
	.align		4
.L_8:
        /*0030*/ 	.byte	0x04, 0x12
        /*0032*/ 	.short	(.L_10 - .L_9)
	.align		4
.L_9:
        /*0034*/ 	.word	index@(_Z8distancePfS_S_S_iiPiS_b)
        /*0038*/ 	.word	0x00000000
.L_10:


//--------------------- .nv.compat                --------------------------
	.section	.nv.compat,"",@"SHT_CUDA_COMPAT_INFO"
	.align	4
        /*0000*/ 	.byte	0x02, 0x09, 0x00, 0x00, 0x02, 0x02, 0x01, 0x00, 0x02, 0x05, 0x05, 0x00, 0x03, 0x07, 0x01, 0x01
        /*0010*/ 	.byte	0x02, 0x03, 0x00, 0x00, 0x02, 0x06, 0x01, 0x00, 0x04, 0x0b, 0x08, 0x00, 0x01, 0x00, 0x00, 0x00
        /*0020*/ 	.byte	0x00, 0x00, 0x00, 0x00


//--------------------- .nv.info._Z8distancePfS_S_S_iiPiS_b --------------------------
	.section	.nv.info._Z8distancePfS_S_S_iiPiS_b,"",@"SHT_CUDA_INFO"
	.sectionflags	@""
	.align	4


	//----- nvinfo : EIATTR_CUDA_API_VERSION
	.align		4
        /*0000*/ 	.byte	0x04, 0x37
        /*0002*/ 	.short	(.L_12 - .L_11)
.L_11:
        /*0004*/ 	.word	0x00000082


	//----- nvinfo : EIATTR_KPARAM_INFO
	.align		4
.L_12:
        /*0008*/ 	.byte	0x04, 0x17
        /*000a*/ 	.short	(.L_14 - .L_13)
.L_13:
        /*000c*/ 	.word	0x00000000
        /*0010*/ 	.short	0x0008
        /*0012*/ 	.short	0x0038
        /*0014*/ 	.byte	0x00, 0xf0, 0x05, 0x00


	//----- nvinfo : EIATTR_KPARAM_INFO
	.align		4
.L_14:
        /*0018*/ 	.byte	0x04, 0x17
        /*001a*/ 	.short	(.L_16 - .L_15)
.L_15:
        /*001c*/ 	.word	0x00000000
        /*0020*/ 	.short	0x0007
        /*0022*/ 	.short	0x0030
        /*0024*/ 	.byte	0x00, 0xf5, 0x21, 0x00


	//----- nvinfo : EIATTR_KPARAM_INFO
	.align		4
.L_16:
        /*0028*/ 	.byte	0x04, 0x17
        /*002a*/ 	.short	(.L_18 - .L_17)
.L_17:
        /*002c*/ 	.word	0x00000000
        /*0030*/ 	.short	0x0006
        /*0032*/ 	.short	0x0028
        /*0034*/ 	.byte	0x00, 0xf5, 0x21, 0x00


	//----- nvinfo : EIATTR_KPARAM_INFO
	.align		4
.L_18:
        /*0038*/ 	.byte	0x04, 0x17
        /*003a*/ 	.short	(.L_20 - .L_19)
.L_19:
        /*003c*/ 	.word	0x00000000
        /*0040*/ 	.short	0x0005
        /*0042*/ 	.short	0x0024
        /*0044*/ 	.byte	0x00, 0xf0, 0x11, 0x00


	//----- nvinfo : EIATTR_KPARAM_INFO
	.align		4
.L_20:
        /*0048*/ 	.byte	0x04, 0x17
        /*004a*/ 	.short	(.L_22 - .L_21)
.L_21:
        /*004c*/ 	.word	0x00000000
        /*0050*/ 	.short	0x0004
        /*0052*/ 	.short	0x0020
        /*0054*/ 	.byte	0x00, 0xf0, 0x11, 0x00


	//----- nvinfo : EIATTR_KPARAM_INFO
	.align		4
.L_22:
        /*0058*/ 	.byte	0x04, 0x17
        /*005a*/ 	.short	(.L_24 - .L_23)
.L_23:
        /*005c*/ 	.word	0x00000000
        /*0060*/ 	.short	0x0003
        /*0062*/ 	.short	0x0018
        /*0064*/ 	.byte	0x00, 0xf5, 0x21, 0x00


	//----- nvinfo : EIATTR_KPARAM_INFO
	.align		4
.L_24:
        /*0068*/ 	.byte	0x04, 0x17
        /*006a*/ 	.short	(.L_26 - .L_25)
.L_25:
        /*006c*/ 	.word	0x00000000
        /*0070*/ 	.short	0x0002
        /*0072*/ 	.short	0x0010
        /*0074*/ 	.byte	0x00, 0xf5, 0x21, 0x00


	//----- nvinfo : EIATTR_KPARAM_INFO
	.align		4
.L_26:
        /*0078*/ 	.byte	0x04, 0x17
        /*007a*/ 	.short	(.L_28 - .L_27)
.L_27:
        /*007c*/ 	.word	0x00000000
        /*0080*/ 	.short	0x0001
        /*0082*/ 	.short	0x0008
        /*0084*/ 	.byte	0x00, 0xf5, 0x21, 0x00


	//----- nvinfo : EIATTR_KPARAM_INFO
	.align		4
.L_28:
        /*0088*/ 	.byte	0x04, 0x17
        /*008a*/ 	.short	(.L_30 - .L_29)
.L_29:
        /*008c*/ 	.word	0x00000000
        /*0090*/ 	.short	0x0000
        /*0092*/ 	.short	0x0000
        /*0094*/ 	.byte	0x00, 0xf5, 0x21, 0x00


	//----- nvinfo : EIATTR_SPARSE_MMA_MASK
	.align		4
.L_30:
        /*0098*/ 	.byte	0x03, 0x50
        /*009a*/ 	.short	0x0000


	//----- nvinfo : EIATTR_MAXREG_COUNT
	.align		4
        /*009c*/ 	.byte	0x03, 0x1b
        /*009e*/ 	.short	0x00ff


	//----- nvinfo : EIATTR_MERCURY_ISA_VERSION
	.align		4
        /*00a0*/ 	.byte	0x03, 0x5f
        /*00a2*/ 	.short	0x0101


	//----- nvinfo : EIATTR_VRC_CTA_INIT_COUNT
	.align		4
        /*00a4*/ 	.byte	0x02, 0x4a
	.zero		1
	.zero		1


	//----- nvinfo : EIATTR_EXIT_INSTR_OFFSETS
	.align		4
        /*00a8*/ 	.byte	0x04, 0x1c
        /*00aa*/ 	.short	(.L_32 - .L_31)


	//   ....[0]....
.L_31:
        /*00ac*/ 	.word	0x00003950


	//----- nvinfo : EIATTR_CRS_STACK_SIZE
	.align		4
.L_32:
        /*00b0*/ 	.byte	0x04, 0x1e
        /*00b2*/ 	.short	(.L_34 - .L_33)
.L_33:
        /*00b4*/ 	.word	0x00000000


	//----- nvinfo : EIATTR_CBANK_PARAM_SIZE
	.align		4
.L_34:
        /*00b8*/ 	.byte	0x03, 0x19
        /*00ba*/ 	.short	0x0039


	//----- nvinfo : EIATTR_PARAM_CBANK
	.align		4
        /*00bc*/ 	.byte	0x04, 0x0a
        /*00be*/ 	.short	(.L_36 - .L_35)
	.align		4
.L_35:
        /*00c0*/ 	.word	index@(.nv.constant0._Z8distancePfS_S_S_iiPiS_b)
        /*00c4*/ 	.short	0x0380
        /*00c6*/ 	.short	0x0039


	//----- nvinfo : EIATTR_SW_WAR
	.align		4
.L_36:
        /*00c8*/ 	.byte	0x04, 0x36
        /*00ca*/ 	.short	(.L_38 - .L_37)
.L_37:
        /*00cc*/ 	.word	0x00000008
.L_38:


//--------------------- .nv.callgraph             --------------------------
	.section	.nv.callgraph,"",@"SHT_CUDA_CALLGRAPH"
	.align	4
	.sectionentsize	8
	.align		4
        /*0000*/ 	.word	0x00000000
	.align		4
        /*0004*/ 	.word	0xffffffff
	.align		4
        /*0008*/ 	.word	0x00000000
	.align		4
        /*000c*/ 	.word	0xfffffffe
	.align		4
        /*0010*/ 	.word	0x00000000
	.align		4
        /*0014*/ 	.word	0xfffffffd
	.align		4
        /*0018*/ 	.word	0x00000000
	.align		4
        /*001c*/ 	.word	0xfffffffc


//--------------------- .nv.constant4             --------------------------
	.section	.nv.constant4,"a",@progbits
	.align	8
	.align		8
.nv.constant4:
        /*0000*/ 	.dword	__cudart_i2opi_f


//--------------------- .text._Z8distancePfS_S_S_iiPiS_b --------------------------
	.section	.text._Z8distancePfS_S_S_iiPiS_b,"ax",@progbits
	.align	128
        .global         _Z8distancePfS_S_S_iiPiS_b
        .type           _Z8distancePfS_S_S_iiPiS_b,@function
        .size           _Z8distancePfS_S_S_iiPiS_b,(.L_x_50 - _Z8distancePfS_S_S_iiPiS_b)
        .other          _Z8distancePfS_S_S_iiPiS_b,@"STO_CUDA_ENTRY STV_DEFAULT"
_Z8distancePfS_S_S_iiPiS_b:
.text._Z8distancePfS_S_S_iiPiS_b:
[----:B------:R-:W-:Y:S01]  /*0000*/  LDC R1, c[0x0][0x37c] ;  /* 0x0000df00ff017b82 */ /* 0x000fe20000000800 */
[----:B------:R-:W0:Y:S07]  /*0010*/  S2R R3, SR_TID.X ;  /* 0x0000000000037919 */ /* 0x000e2e0000002100 */
[----:B------:R-:W0:Y:S01]  /*0020*/  S2UR UR4, SR_CTAID.X ;  /* 0x00000000000479c3 */ /* 0x000e220000002500 */
[----:B------:R-:W1:Y:S01]  /*0030*/  LDCU UR5, c[0x0][0x3a0] ;  /* 0x00007400ff0577ac */ /* 0x000e620008000800 */
[----:B------:R-:W2:Y:S06]  /*0040*/  LDCU.64 UR6, c[0x0][0x358] ;  /* 0x00006b00ff0677ac */ /* 0x000eac0008000a00 */
[----:B------:R-:W0:Y:S08]  /*0050*/  LDC R0, c[0x0][0x360] ;  /* 0x0000d800ff007b82 */ /* 0x000e300000000800 */
[----:B------:R-:W3:Y:S08]  /*0060*/  LDC.64 R6, c[0x0][0x388] ;  /* 0x0000e200ff067b82 */ /* 0x000ef00000000a00 */
[----:B------:R-:W4:Y:S01]  /*0070*/  LDC.64 R4, c[0x0][0x380] ;  /* 0x0000e000ff047b82 */ /* 0x000f220000000a00 */
[----:B0-----:R-:W-:-:S04]  /*0080*/  IMAD R0, R0, UR4, R3 ;  /* 0x0000000400007c24 */ /* 0x001fc8000f8e0203 */
[----:B-1----:R-:W-:-:S04]  /*0090*/  VIADD R2, R0, UR5 ;  /* 0x0000000500027c36 */ /* 0x002fc80008000000 */
[----:B---3--:R-:W-:-:S05]  /*00a0*/  IMAD.WIDE R6, R2, 0x4, R6 ;  /* 0x0000000402067825 */ /* 0x008fca00078e0206 */
[----:B--2---:R-:W2:Y:S01]  /*00b0*/  LDG.E R11, desc[UR6][R6.64] ;  /* 0x00000006060b7981 */ /* 0x004ea2000c1e1900 */
[----:B----4-:R-:W-:Y:S01]  /*00c0*/  IMAD.WIDE R4, R2, 0x4, R4 ;  /* 0x0000000402047825 */ /* 0x010fe200078e0204 */
[----:B------:R-:W-:Y:S04]  /*00d0*/  BSSY.RECONVERGENT B0, `(.L_x_0) ;  /* 0x000006d000007945 */ /* 0x000fe80003800200 */
[----:B------:R0:W5:Y:S01]  /*00e0*/  LDG.E R3, desc[UR6][R4.64] ;  /* 0x0000000604037981 */ /* 0x000162000c1e1900 */
[C---:B--2---:R-:W-:Y:S01]  /*00f0*/  FMUL R8, R11.reuse, 0.63661974668502807617 ;  /* 0x3f22f9830b087820 */ /* 0x044fe20000400000 */
[----:B------:R-:W-:-:S03]  /*0100*/  FSETP.GE.AND P0, PT, |R11|, 105615, PT ;  /* 0x47ce47800b00780b */ /* 0x000fc60003f06200 */
[----:B------:R-:W1:Y:S01]  /*0110*/  F2I.NTZ R10, R8 ;  /* 0x00000008000a7305 */ /* 0x000e620000203100 */
[----:B0-----:R-:W-:Y:S02]  /*0120*/  P2R R4, PR, RZ, 0x1 ;  /* 0x00000001ff047803 */ /* 0x001fe40000000000 */
[----:B-1----:R-:W-:Y:S01]  /*0130*/  I2FP.F32.S32 R12, R10 ;  /* 0x0000000a000c7245 */ /* 0x002fe20000201400 */
[----:B------:R-:W-:-:S04]  /*0140*/  IMAD.MOV.U32 R16, RZ, RZ, R10 ;  /* 0x000000ffff107224 */ /* 0x000fc800078e000a */
[----:B------:R-:W-:-:S04]  /*0150*/  FFMA R9, R12, -1.5707962512969970703, R11 ;  /* 0xbfc90fda0c097823 */ /* 0x000fc8000000000b */
[----:B------:R-:W-:-:S04]  /*0160*/  FFMA R9, R12, -7.5497894158615963534e-08, R9 ;  /* 0xb3a221680c097823 */ /* 0x000fc80000000009 */
[----:B------:R-:W-:-:S04]  /*0170*/  FFMA R12, R12, -5.3903029534742383927e-15, R9 ;  /* 0xa7c234c50c0c7823 */ /* 0x000fc80000000009 */
[----:B------:R-:W-:Y:S01]  /*0180*/  IMAD.MOV.U32 R13, RZ, RZ, R12 ;  /* 0x000000ffff0d7224 */ /* 0x000fe200078e000c */
[----:B------:R-:W-:Y:S06]  /*0190*/  @!P0 BRA `(.L_x_1) ;  /* 0x0000000400808947 */ /* 0x000fec0003800000 */
[----:B------:R-:W-:-:S13]  /*01a0*/  FSETP.NEU.AND P0, PT, |R11|, +INF , PT ;  /* 0x7f8000000b00780b */ /* 0x000fda0003f0d200 */
[----:B------:R-:W-:Y:S01]  /*01b0*/  @!P0 FMUL R13, RZ, R11 ;  /* 0x0000000bff0d8220 */ /* 0x000fe20000400000 */
[----:B------:R-:W-:Y:S01]  /*01c0*/  @!P0 IMAD.MOV.U32 R10, RZ, RZ, RZ ;  /* 0x000000ffff0a8224 */ /* 0x000fe200078e00ff */
[----:B------:R-:W-:Y:S06]  /*01d0*/  @!P0 BRA `(.L_x_1) ;  /* 0x0000000400708947 */ /* 0x000fec0003800000 */
[----:B------:R-:W-:Y:S01]  /*01e0*/  IMAD.SHL.U32 R4, R11, 0x100, RZ ;  /* 0x000001000b047824 */ /* 0x000fe200078e00ff */
[----:B------:R-:W0:Y:S01]  /*01f0*/  LDCU.64 UR8, c[0x4][URZ] ;  /* 0x01000000ff0877ac */ /* 0x000e220008000a00 */
[----:B------:R-:W-:Y:S02]  /*0200*/  IMAD.MOV.U32 R13, RZ, RZ, RZ ;  /* 0x000000ffff0d7224 */ /* 0x000fe400078e00ff */
[----:B------:R-:W-:Y:S01]  /*0210*/  IMAD.MOV.U32 R20, RZ, RZ, RZ ;  /* 0x000000ffff147224 */ /* 0x000fe200078e00ff */
[----:B------:R-:W-:Y:S01]  /*0220*/  LOP3.LUT R10, R4, 0x80000000, RZ, 0xfc, !PT ;  /* 0x80000000040a7812 */ /* 0x000fe200078efcff */
[----:B------:R-:W-:Y:S01]  /*0230*/  UMOV UR5, URZ ;  /* 0x000000ff00057c82 */ /* 0x000fe20008000000 */
[----:B------:R-:W-:-:S05]  /*0240*/  UMOV UR4, URZ ;  /* 0x000000ff00047c82 */ /* 0x000fca0008000000 */
.L_x_2:
[----:B0-----:R-:W-:Y:S02]  /*0250*/  IMAD.U32 R15, RZ, RZ, UR9 ;  /* 0x00000009ff0f7e24 */ /* 0x001fe4000f8e00ff */
[----:B------:R-:W-:-:S05]  /*0260*/  IMAD.U32 R14, RZ, RZ, UR8 ;  /* 0x00000008ff0e7e24 */ /* 0x000fca000f8e00ff */
[----:B------:R-:W2:Y:S01]  /*0270*/  LDG.E.CONSTANT R15, desc[UR6][R14.64] ;  /* 0x000000060e0f7981 */ /* 0x000ea2000c1e9900 */
[----:B------:R-:W-:Y:S01]  /*0280*/  UIADD3 UR4, UPT, UPT, UR4, 0x1, URZ ;  /* 0x0000000104047890 */ /* 0x000fe2000fffe0ff */
[C---:B------:R-:W-:Y:S01]  /*0290*/  ISETP.EQ.AND P0, PT, R20.reuse, RZ, PT ;  /* 0x000000ff1400720c */ /* 0x040fe20003f02270 */
[----:B------:R-:W-:Y:S01]  /*02a0*/  UIADD3 UR8, UP1, UPT, UR8, 0x4, URZ ;  /* 0x0000000408087890 */ /* 0x000fe2000ff3e0ff */
[C---:B------:R-:W-:Y:S01]  /*02b0*/  ISETP.EQ.AND P1, PT, R20.reuse, 0x4, PT ;  /* 0x000000041400780c */ /* 0x040fe20003f22270 */
[----:B------:R-:W-:Y:S01]  /*02c0*/  UISETP.NE.AND UP0, UPT, UR4, 0x6, UPT ;  /* 0x000000060400788c */ /* 0x000fe2000bf05270 */
[C---:B------:R-:W-:Y:S01]  /*02d0*/  ISETP.EQ.AND P3, PT, R20.reuse, 0xc, PT ;  /* 0x0000000c1400780c */ /* 0x040fe20003f62270 */
[----:B------:R-:W-:Y:S01]  /*02e0*/  UIADD3.X UR9, UPT, UPT, URZ, UR9, URZ, UP1, !UPT ;  /* 0x00000009ff097290 */ /* 0x000fe20008ffe4ff */
[C---:B------:R-:W-:Y:S02]  /*02f0*/  ISETP.EQ.AND P4, PT, R20.reuse, 0x10, PT ;  /* 0x000000101400780c */ /* 0x040fe40003f82270 */
[----:B------:R-:W-:Y:S01]  /*0300*/  ISETP.EQ.AND P5, PT, R20, 0x14, PT ;  /* 0x000000141400780c */ /* 0x000fe20003fa2270 */
[----:B--2---:R-:W-:-:S03]  /*0310*/  IMAD.WIDE.U32 R18, R15, R10, RZ ;  /* 0x0000000a0f127225 */ /* 0x004fc600078e00ff */
[----:B------:R-:W-:-:S04]  /*0320*/  IADD3 R17, P2, PT, R18, R13, RZ ;  /* 0x0000000d12117210 */ /* 0x000fc80007f5e0ff */
[----:B------:R-:W-:Y:S01]  /*0330*/  IADD3.X R13, PT, PT, R19, UR5, RZ, P2, !PT ;  /* 0x00000005130d7c10 */ /* 0x000fe200097fe4ff */
[--C-:B------:R-:W-:Y:S01]  /*0340*/  @P0 IMAD.MOV.U32 R4, RZ, RZ, R17.reuse ;  /* 0x000000ffff040224 */ /* 0x100fe200078e0011 */
[C---:B------:R-:W-:Y:S01]  /*0350*/  ISETP.EQ.AND P2, PT, R20.reuse, 0x8, PT ;  /* 0x000000081400780c */ /* 0x040fe20003f42270 */
[--C-:B------:R-:W-:Y:S02]  /*0360*/  @P1 IMAD.MOV.U32 R5, RZ, RZ, R17.reuse ;  /* 0x000000ffff051224 */ /* 0x100fe400078e0011 */
[--C-:B------:R-:W-:Y:S02]  /*0370*/  @P3 IMAD.MOV.U32 R7, RZ, RZ, R17.reuse ;  /* 0x000000ffff073224 */ /* 0x100fe400078e0011 */
[--C-:B------:R-:W-:Y:S02]  /*0380*/  @P4 IMAD.MOV.U32 R8, RZ, RZ, R17.reuse ;  /* 0x000000ffff084224 */ /* 0x100fe400078e0011 */
[----:B------:R-:W-:Y:S02]  /*0390*/  @P5 IMAD.MOV.U32 R9, RZ, RZ, R17 ;  /* 0x000000ffff095224 */ /* 0x000fe400078e0011 */
[----:B------:R-:W-:-:S04]  /*03a0*/  VIADD R20, R20, 0x4 ;  /* 0x0000000414147836 */ /* 0x000fc80000000000 */
[----:B------:R-:W-:Y:S01]  /*03b0*/  @P2 MOV R6, R17 ;  /* 0x0000001100062202 */ /* 0x000fe20000000f00 */
[----:B------:R-:W-:Y:S06]  /*03c0*/  BRA.U UP0, `(.L_x_2) ;  /* 0xfffffffd00a07547 */ /* 0x000fec000b83ffff */
[----:B------:R-:W-:Y:S01]  /*03d0*/  SHF.R.U32.HI R14, RZ, 0x17, R11 ;  /* 0x00000017ff0e7819 */ /* 0x000fe2000001160b */
[----:B------:R-:W-:Y:S03]  /*03e0*/  BSSY.RECONVERGENT B1, `(.L_x_3) ;  /* 0x0000029000017945 */ /* 0x000fe60003800200 */
[C---:B------:R-:W-:Y:S02]  /*03f0*/  LOP3.LUT R10, R14.reuse, 0xe0, RZ, 0xc0, !PT ;  /* 0x000000e00e0a7812 */ /* 0x040fe400078ec0ff */
[----:B------:R-:W-:-:S03]  /*0400*/  LOP3.LUT P6, RZ, R14, 0x1f, RZ, 0xc0, !PT ;  /* 0x0000001f0eff7812 */ /* 0x000fc600078cc0ff */
[----:B------:R-:W-:-:S05]  /*0410*/  VIADD R10, R10, 0xffffff80 ;  /* 0xffffff800a0a7836 */ /* 0x000fca0000000000 */
[----:B------:R-:W-:-:S05]  /*0420*/  SHF.R.U32.HI R10, RZ, 0x5, R10 ;  /* 0x00000005ff0a7819 */ /* 0x000fca000001160a */
[----:B------:R-:W-:-:S05]  /*0430*/  IMAD.U32 R19, R10, -0x4, RZ ;  /* 0xfffffffc0a137824 */ /* 0x000fca00078e00ff */
[C---:B------:R-:W-:Y:S02]  /*0440*/  ISETP.EQ.AND P3, PT, R19.reuse, -0x18, PT ;  /* 0xffffffe81300780c */ /* 0x040fe40003f62270 */
[C---:B------:R-:W-:Y:S02]  /*0450*/  ISETP.EQ.AND P4, PT, R19.reuse, -0x14, PT ;  /* 0xffffffec1300780c */ /* 0x040fe40003f82270 */
[C---:B------:R-:W-:Y:S02]  /*0460*/  ISETP.EQ.AND P0, PT, R19.reuse, -0x10, PT ;  /* 0xfffffff01300780c */ /* 0x040fe40003f02270 */
[C---:B------:R-:W-:Y:S02]  /*0470*/  ISETP.EQ.AND P1, PT, R19.reuse, -0xc, PT ;  /* 0xfffffff41300780c */ /* 0x040fe40003f22270 */
[C---:B------:R-:W-:Y:S02]  /*0480*/  ISETP.EQ.AND P2, PT, R19.reuse, -0x8, PT ;  /* 0xfffffff81300780c */ /* 0x040fe40003f42270 */
[----:B------:R-:W-:-:S03]  /*0490*/  ISETP.EQ.AND P5, PT, R19, 0x4, PT ;  /* 0x000000041300780c */ /* 0x000fc60003fa2270 */
[--C-:B------:R-:W-:Y:S01]  /*04a0*/  @P3 IMAD.MOV.U32 R10, RZ, RZ, R4.reuse ;  /* 0x000000ffff0a3224 */ /* 0x100fe200078e0004 */
[C---:B------:R-:W-:Y:S01]  /*04b0*/  ISETP.EQ.AND P3, PT, R19.reuse, -0x4, PT ;  /* 0xfffffffc1300780c */ /* 0x040fe20003f62270 */
[----:B------:R-:W-:Y:S02]  /*04c0*/  @P4 IMAD.MOV.U32 R15, RZ, RZ, R4 ;  /* 0x000000ffff0f4224 */ /* 0x000fe400078e0004 */
[--C-:B------:R-:W-:Y:S01]  /*04d0*/  @P4 IMAD.MOV.U32 R10, RZ, RZ, R5.reuse ;  /* 0x000000ffff0a4224 */ /* 0x100fe200078e0005 */
[----:B------:R-:W-:Y:S01]  /*04e0*/  ISETP.EQ.AND P4, PT, R19, RZ, PT ;  /* 0x000000ff1300720c */ /* 0x000fe20003f82270 */
[----:B------:R-:W-:Y:S01]  /*04f0*/  @P0 IMAD.MOV.U32 R15, RZ, RZ, R5 ;  /* 0x000000ffff0f0224 */ /* 0x000fe200078e0005 */
[----:B------:R-:W-:Y:S01]  /*0500*/  @P1 MOV R15, R6 ;  /* 0x00000006000f1202 */ /* 0x000fe20000000f00 */
[----:B------:R-:W-:Y:S02]  /*0510*/  @P2 IMAD.MOV.U32 R15, RZ, RZ, R7 ;  /* 0x000000ffff0f2224 */ /* 0x000fe400078e0007 */
[----:B------:R-:W-:-:S02]  /*0520*/  @P0 IMAD.MOV.U32 R10, RZ, RZ, R6 ;  /* 0x000000ffff0a0224 */ /* 0x000fc400078e0006 */
[----:B------:R-:W-:Y:S02]  /*0530*/  @P1 IMAD.MOV.U32 R10, RZ, RZ, R7 ;  /* 0x000000ffff0a1224 */ /* 0x000fe400078e0007 */
[--C-:B------:R-:W-:Y:S02]  /*0540*/  @P3 IMAD.MOV.U32 R15, RZ, RZ, R8.reuse ;  /* 0x000000ffff0f3224 */ /* 0x100fe400078e0008 */
[----:B------:R-:W-:Y:S02]  /*0550*/  @P2 IMAD.MOV.U32 R10, RZ, RZ, R8 ;  /* 0x000000ffff0a2224 */ /* 0x000fe400078e0008 */
[----:B------:R-:W-:Y:S02]  /*0560*/  @P4 IMAD.MOV.U32 R15, RZ, RZ, R9 ;  /* 0x000000ffff0f4224 */ /* 0x000fe400078e0009 */
[----:B------:R-:W-:Y:S02]  /*0570*/  @P5 IMAD.MOV.U32 R15, RZ, RZ, R13 ;  /* 0x000000ffff0f5224 */ /* 0x000fe400078e000d */
[----:B------:R-:W-:-:S02]  /*0580*/  @P3 IMAD.MOV.U32 R10, RZ, RZ, R9 ;  /* 0x000000ffff0a3224 */ /* 0x000fc400078e0009 */
[----:B------:R-:W-:Y:S02]  /*0590*/  @P4 IMAD.MOV.U32 R10, RZ, RZ, R13 ;  /* 0x000000ffff0a4224 */ /* 0x000fe400078e000d */
[----:B------:R-:W-:Y:S01]  /*05a0*/  IMAD.MOV.U32 R17, RZ, RZ, R15 ;  /* 0x000000ffff117224 */ /* 0x000fe200078e000f */
[----:B------:R-:W-:Y:S06]  /*05b0*/  @!P6 BRA `(.L_x_4) ;  /* 0x00000000002ce947 */ /* 0x000fec0003800000 */
[----:B------:R-:W-:Y:S01]  /*05c0*/  @P0 IMAD.MOV.U32 R18, RZ, RZ, R4 ;  /* 0x000000ffff120224 */ /* 0x000fe200078e0004 */
[----:B------:R-:W-:Y:S01]  /*05d0*/  ISETP.EQ.AND P0, PT, R19, 0x8, PT ;  /* 0x000000081300780c */ /* 0x000fe20003f02270 */
[----:B------:R-:W-:Y:S01]  /*05e0*/  @P1 IMAD.MOV.U32 R18, RZ, RZ, R5 ;  /* 0x000000ffff121224 */ /* 0x000fe200078e0005 */
[----:B------:R-:W-:Y:S01]  /*05f0*/  @P2 MOV R18, R6 ;  /* 0x0000000600122202 */ /* 0x000fe20000000f00 */
[----:B------:R-:W-:Y:S01]  /*0600*/  @P3 IMAD.MOV.U32 R18, RZ, RZ, R7 ;  /* 0x000000ffff123224 */ /* 0x000fe200078e0007 */
[----:B------:R-:W-:Y:S01]  /*0610*/  LOP3.LUT R15, R14, 0x1f, RZ, 0xc0, !PT ;  /* 0x0000001f0e0f7812 */ /* 0x000fe200078ec0ff */
[----:B------:R-:W-:Y:S02]  /*0620*/  @P4 IMAD.MOV.U32 R18, RZ, RZ, R8 ;  /* 0x000000ffff124224 */ /* 0x000fe400078e0008 */
[----:B------:R-:W-:Y:S01]  /*0630*/  @P5 IMAD.MOV.U32 R18, RZ, RZ, R9 ;  /* 0x000000ffff125224 */ /* 0x000fe200078e0009 */
[----:B------:R-:W-:-:S05]  /*0640*/  SHF.L.W.U32.HI R10, R17, R15, R10 ;  /* 0x0000000f110a7219 */ /* 0x000fca0000010e0a */
[----:B------:R-:W-:-:S05]  /*0650*/  @P0 IMAD.MOV.U32 R18, RZ, RZ, R13 ;  /* 0x000000ffff120224 */ /* 0x000fca00078e000d */
[----:B------:R-:W-:-:S07]  /*0660*/  SHF.L.W.U32.HI R17, R18, R15, R17 ;  /* 0x0000000f12117219 */ /* 0x000fce0000010e11 */
.L_x_4:
[----:B------:R-:W-:Y:S05]  /*0670*/  BSYNC.RECONVERGENT B1 ;  /* 0x0000000000017941 */ /* 0x000fea0003800200 */
.L_x_3:
[C---:B------:R-:W-:Y:S01]  /*0680*/  SHF.L.W.U32.HI R13, R17.reuse, 0x2, R10 ;  /* 0x00000002110d7819 */ /* 0x040fe20000010e0a */
[----:B------:R-:W-:Y:S01]  /*0690*/  IMAD.SHL.U32 R14, R17, 0x4, RZ ;  /* 0x00000004110e7824 */ /* 0x000fe200078e00ff */
[----:B------:R-:W-:Y:S01]  /*06a0*/  UMOV UR4, 0x54442d19 ;  /* 0x54442d1900047882 */ /* 0x000fe20000000000 */
[----:B------:R-:W-:Y:S01]  /*06b0*/  UMOV UR5, 0x3bf921fb ;  /* 0x3bf921fb00057882 */ /* 0x000fe20000000000 */
[----:B------:R-:W-:Y:S02]  /*06c0*/  SHF.R.S32.HI R15, RZ, 0x1f, R13 ;  /* 0x0000001fff0f7819 */ /* 0x000fe4000001140d */
[----:B------:R-:W-:Y:S02]  /*06d0*/  ISETP.GE.AND P0, PT, R11, RZ, PT ;  /* 0x000000ff0b00720c */ /* 0x000fe40003f06270 */
[C---:B------:R-:W-:Y:S02]  /*06e0*/  LOP3.LUT R14, R15.reuse, R14, RZ, 0x3c, !PT ;  /* 0x0000000e0f0e7212 */ /* 0x040fe400078e3cff */
[----:B------:R-:W-:-:S02]  /*06f0*/  LOP3.LUT R15, R15, R13, RZ, 0x3c, !PT ;  /* 0x0000000d0f0f7212 */ /* 0x000fc400078e3cff */
[----:B------:R-:W-:Y:S02]  /*0700*/  SHF.R.U32.HI R10, RZ, 0x1e, R10 ;  /* 0x0000001eff0a7819 */ /* 0x000fe4000001160a */
[C---:B------:R-:W-:Y:S02]  /*0710*/  LOP3.LUT R17, R13.reuse, R11, RZ, 0x3c, !PT ;  /* 0x0000000b0d117212 */ /* 0x040fe400078e3cff */
[----:B------:R-:W0:Y:S01]  /*0720*/  I2F.F64.S64 R14, R14 ;  /* 0x0000000e000e7312 */ /* 0x000e220000301c00 */
[----:B------:R-:W-:Y:S02]  /*0730*/  LEA.HI R10, R13, R10, RZ, 0x1 ;  /* 0x0000000a0d0a7211 */ /* 0x000fe400078f08ff */
[----:B------:R-:W-:-:S03]  /*0740*/  ISETP.GE.AND P1, PT, R17, RZ, PT ;  /* 0x000000ff1100720c */ /* 0x000fc60003f26270 */
[----:B------:R-:W-:-:S04]  /*0750*/  IMAD.MOV R13, RZ, RZ, -R10 ;  /* 0x000000ffff0d7224 */ /* 0x000fc800078e0a0a */
[----:B------:R-:W-:Y:S01]  /*0760*/  @!P0 IMAD.MOV.U32 R10, RZ, RZ, R13 ;  /* 0x000000ffff0a8224 */ /* 0x000fe200078e000d */
[----:B0-----:R-:W-:-:S10]  /*0770*/  DMUL R18, R14, UR4 ;  /* 0x000000040e127c28 */ /* 0x001fd40008000000 */
[----:B------:R-:W0:Y:S02]  /*0780*/  F2F.F32.F64 R18, R18 ;  /* 0x0000001200127310 */ /* 0x000e240000301000 */
[----:B0-----:R-:W-:-:S07]  /*0790*/  FSEL R13, -R18, R18, !P1 ;  /* 0x00000012120d7208 */ /* 0x001fce0004800100 */
.L_x_1:
[----:B------:R-:W-:Y:S05]  /*07a0*/  BSYNC.RECONVERGENT B0 ;  /* 0x0000000000007941 */ /* 0x000fea0003800200 */
.L_x_0:
[----:B------:R-:W-:Y:S02]  /*07b0*/  IMAD.MOV.U32 R20, RZ, RZ, 0x37cbac00 ;  /* 0x37cbac00ff147424 */ /* 0x000fe400078e00ff */
[----:B------:R-:W-:Y:S01]  /*07c0*/  FMUL R15, R13, R13 ;  /* 0x0000000d0d0f7220 */ /* 0x000fe20000400000 */
[C---:B------:R-:W-:Y:S01]  /*07d0*/  LOP3.LUT R17, R10.reuse, 0x1, RZ, 0xc0, !PT ;  /* 0x000000010a117812 */ /* 0x040fe200078ec0ff */
[----:B------:R-:W-:Y:S01]  /*07e0*/  IMAD.MOV.U32 R19, RZ, RZ, 0x3c0885e4 ;  /* 0x3c0885e4ff137424 */ /* 0x000fe200078e00ff */
[----:B------:R-:W-:Y:S01]  /*07f0*/  FSETP.GE.AND P2, PT, |R11|, 105615, PT ;  /* 0x47ce47800b00780b */ /* 0x000fe20003f46200 */
[----:B------:R-:W-:Y:S01]  /*0800*/  FFMA R14, R15, R20, -0.0013887860113754868507 ;  /* 0xbab607ed0f0e7423 */ /* 0x000fe20000000014 */
[----:B------:R-:W-:Y:S01]  /*0810*/  ISETP.NE.U32.AND P0, PT, R17, 0x1, PT ;  /* 0x000000011100780c */ /* 0x000fe20003f05070 */
[----:B------:R-:W-:Y:S01]  /*0820*/  VIADD R10, R10, 0x1 ;  /* 0x000000010a0a7836 */ /* 0x000fe20000000000 */
[----:B------:R-:W-:Y:S01]  /*0830*/  BSSY.RECONVERGENT B0, `(.L_x_5) ;  /* 0x0000068000007945 */ /* 0x000fe20003800200 */
[----:B------:R-:W-:Y:S01]  /*0840*/  IMAD.MOV.U32 R18, RZ, RZ, 0x3e2aaaa8 ;  /* 0x3e2aaaa8ff127424 */ /* 0x000fe200078e00ff */
[----:B------:R-:W-:-:S02]  /*0850*/  FSEL R14, R14, -0.00019574658654164522886, P0 ;  /* 0xb94d41530e0e7808 */ /* 0x000fc40000000000 */
[----:B------:R-:W-:Y:S02]  /*0860*/  FSEL R22, R19, 0.041666727513074874878, !P0 ;  /* 0x3d2aaabb13167808 */ /* 0x000fe40004000000 */
[----:B------:R-:W-:Y:S02]  /*0870*/  LOP3.LUT P1, RZ, R10, 0x2, RZ, 0xc0, !PT ;  /* 0x000000020aff7812 */ /* 0x000fe4000782c0ff */
[----:B------:R-:W-:Y:S01]  /*0880*/  FSEL R10, R13, 1, !P0 ;  /* 0x3f8000000d0a7808 */ /* 0x000fe20004000000 */
[----:B------:R-:W-:Y:S01]  /*0890*/  FFMA R14, R15, R14, R22 ;  /* 0x0000000e0f0e7223 */ /* 0x000fe20000000016 */
[----:B------:R-:W-:-:S03]  /*08a0*/  FSEL R17, -R18, -0.4999999701976776123, !P0 ;  /* 0xbeffffff12117808 */ /* 0x000fc60004000100 */
[C---:B------:R-:W-:Y:S02]  /*08b0*/  FFMA R13, R15.reuse, R10, RZ ;  /* 0x0000000a0f0d7223 */ /* 0x040fe400000000ff */
[----:B------:R-:W-:-:S04]  /*08c0*/  FFMA R14, R15, R14, R17 ;  /* 0x0000000e0f0e7223 */ /* 0x000fc80000000011 */
[----:B------:R-:W-:-:S04]  /*08d0*/  FFMA R10, R13, R14, R10 ;  /* 0x0000000e0d0a7223 */ /* 0x000fc8000000000a */
[----:B------:R-:W-:Y:S01]  /*08e0*/  @P1 FADD R10, RZ, -R10 ;  /* 0x8000000aff0a1221 */ /* 0x000fe20000000000 */
[----:B------:R-:W-:Y:S06]  /*08f0*/  @!P2 BRA `(.L_x_6) ;  /* 0x00000004006ca947 */ /* 0x000fec0003800000 */
[----:B------:R-:W-:-:S13]  /*0900*/  FSETP.NEU.AND P0, PT, |R11|, +INF , PT ;  /* 0x7f8000000b00780b */ /* 0x000fda0003f0d200 */
[----:B------:R-:W-:Y:S01]  /*0910*/  @!P0 FMUL R12, RZ, R11 ;  /* 0x0000000bff0c8220 */ /* 0x000fe20000400000 */
[----:B------:R-:W-:Y:S01]  /*0920*/  @!P0 MOV R16, RZ ;  /* 0x000000ff00108202 */ /* 0x000fe20000000f00 */
[----:B------:R-:W-:Y:S06]  /*0930*/  @!P0 BRA `(.L_x_6) ;  /* 0x00000004005c8947 */ /* 0x000fec0003800000 */
[----:B------:R-:W0:Y:S01]  /*0940*/  LDC.64 R12, c[0x4][RZ] ;  /* 0x01000000ff0c7b82 */ /* 0x000e220000000a00 */
[----:B------:R-:W-:Y:S01]  /*0950*/  IMAD.SHL.U32 R14, R11, 0x100, RZ ;  /* 0x000001000b0e7824 */ /* 0x000fe200078e00ff */
[----:B------:R-:W-:Y:S01]  /*0960*/  UMOV UR4, URZ ;  /* 0x000000ff00047c82 */ /* 0x000fe20008000000 */
[----:B------:R-:W-:Y:S02]  /*0970*/  IMAD.MOV.U32 R21, RZ, RZ, RZ ;  /* 0x000000ffff157224 */ /* 0x000fe400078e00ff */
[----:B------:R-:W-:Y:S01]  /*0980*/  IMAD.MOV.U32 R23, RZ, RZ, RZ ;  /* 0x000000ffff177224 */ /* 0x000fe200078e00ff */
[----:B------:R-:W-:-:S07]  /*0990*/  LOP3.LUT R25, R14, 0x80000000, RZ, 0xfc, !PT ;  /* 0x800000000e197812 */ /* 0x000fce00078efcff */
.L_x_7:
[----:B0-----:R-:W-:-:S06]  /*09a0*/  IMAD.WIDE.U32 R14, R23, 0x4, R12 ;  /* 0x00000004170e7825 */ /* 0x001fcc00078e000c */
[----:B------:R-:W2:Y:S01]  /*09b0*/  LDG.E.CONSTANT R14, desc[UR6][R14.64] ;  /* 0x000000060e0e7981 */ /* 0x000ea2000c1e9900 */
[C---:B------:R-:W-:Y:S02]  /*09c0*/  IMAD.SHL.U32 R22, R23.reuse, 0x4, RZ ;  /* 0x0000000417167824 */ /* 0x040fe400078e00ff */
[----:B------:R-:W-:-:S03]  /*09d0*/  VIADD R23, R23, 0x1 ;  /* 0x0000000117177836 */ /* 0x000fc60000000000 */
[C---:B------:R-:W-:Y:S02]  /*09e0*/  ISETP.EQ.AND P0, PT, R22.reuse, RZ, PT ;  /* 0x000000ff1600720c */ /* 0x040fe40003f02270 */
[C---:B------:R-:W-:Y:S02]  /*09f0*/  ISETP.EQ.AND P5, PT, R22.reuse, 0x4, PT ;  /* 0x000000041600780c */ /* 0x040fe40003fa2270 */
[C---:B------:R-:W-:Y:S02]  /*0a00*/  ISETP.EQ.AND P4, PT, R22.reuse, 0x8, PT ;  /* 0x000000081600780c */ /* 0x040fe40003f82270 */
[C---:B------:R-:W-:Y:S02]  /*0a10*/  ISETP.EQ.AND P3, PT, R22.reuse, 0xc, PT ;  /* 0x0000000c1600780c */ /* 0x040fe40003f62270 */
[C---:B------:R-:W-:Y:S02]  /*0a20*/  ISETP.EQ.AND P2, PT, R22.reuse, 0x10, PT ;  /* 0x000000101600780c */ /* 0x040fe40003f42270 */
[----:B------:R-:W-:Y:S01]  /*0a30*/  ISETP.EQ.AND P1, PT, R22, 0x14, PT ;  /* 0x000000141600780c */ /* 0x000fe20003f22270 */
[----:B--2---:R-:W-:-:S03]  /*0a40*/  IMAD.WIDE.U32 R16, R14, R25, RZ ;  /* 0x000000190e107225 */ /* 0x004fc600078e00ff */
[----:B------:R-:W-:-:S04]  /*0a50*/  IADD3 R16, P6, PT, R16, R21, RZ ;  /* 0x0000001510107210 */ /* 0x000fc80007fde0ff */
[----:B------:R-:W-:Y:S01]  /*0a60*/  IADD3.X R21, PT, PT, R17, UR4, RZ, P6, !PT ;  /* 0x0000000411157c10 */ /* 0x000fe2000b7fe4ff */
[--C-:B------:R-:W-:Y:S01]  /*0a70*/  @P0 IMAD.MOV.U32 R4, RZ, RZ, R16.reuse ;  /* 0x000000ffff040224 */ /* 0x100fe200078e0010 */
[----:B------:R-:W-:Y:S01]  /*0a80*/  ISETP.NE.AND P6, PT, R23, 0x6, PT ;  /* 0x000000061700780c */ /* 0x000fe20003fc5270 */
[--C-:B------:R-:W-:Y:S02]  /*0a90*/  @P5 IMAD.MOV.U32 R5, RZ, RZ, R16.reuse ;  /* 0x000000ffff055224 */ /* 0x100fe400078e0010 */
[--C-:B------:R-:W-:Y:S02]  /*0aa0*/  @P4 IMAD.MOV.U32 R6, RZ, RZ, R16.reuse ;  /* 0x000000ffff064224 */ /* 0x100fe400078e0010 */
[--C-:B------:R-:W-:Y:S02]  /*0ab0*/  @P3 IMAD.MOV.U32 R7, RZ, RZ, R16.reuse ;  /* 0x000000ffff073224 */ /* 0x100fe400078e0010 */
[--C-:B------:R-:W-:Y:S02]  /*0ac0*/  @P2 IMAD.MOV.U32 R8, RZ, RZ, R16.reuse ;  /* 0x000000ffff082224 */ /* 0x100fe400078e0010 */
[----:B------:R-:W-:-:S04]  /*0ad0*/  @P1 IMAD.MOV.U32 R9, RZ, RZ, R16 ;  /* 0x000000ffff091224 */ /* 0x000fc800078e0010 */
[----:B------:R-:W-:Y:S05]  /*0ae0*/  @P6 BRA `(.L_x_7) ;  /* 0xfffffffc00ac6947 */ /* 0x000fea000383ffff */
[----:B------:R-:W-:Y:S01]  /*0af0*/  SHF.R.U32.HI R14, RZ, 0x17, R11 ;  /* 0x00000017ff0e7819 */ /* 0x000fe2000001160b */
[----:B------:R-:W-:Y:S03]  /*0b00*/  BSSY.RECONVERGENT B1, `(.L_x_8) ;  /* 0x0000028000017945 */ /* 0x000fe60003800200 */
[C---:B------:R-:W-:Y:S02]  /*0b10*/  LOP3.LUT R12, R14.reuse, 0xe0, RZ, 0xc0, !PT ;  /* 0x000000e00e0c7812 */ /* 0x040fe400078ec0ff */
[----:B------:R-:W-:Y:S02]  /*0b20*/  LOP3.LUT P6, RZ, R14, 0x1f, RZ, 0xc0, !PT ;  /* 0x0000001f0eff7812 */ /* 0x000fe400078cc0ff */
[----:B------:R-:W-:-:S04]  /*0b30*/  IADD3 R12, PT, PT, R12, -0x80, RZ ;  /* 0xffffff800c0c7810 */ /* 0x000fc80007ffe0ff */
[----:B------:R-:W-:-:S05]  /*0b40*/  SHF.R.U32.HI R12, RZ, 0x5, R12 ;  /* 0x00000005ff0c7819 */ /* 0x000fca000001160c */
[----:B------:R-:W-:-:S05]  /*0b50*/  IMAD.U32 R15, R12, -0x4, RZ ;  /* 0xfffffffc0c0f7824 */ /* 0x000fca00078e00ff */
[C---:B------:R-:W-:Y:S02]  /*0b60*/  ISETP.EQ.AND P3, PT, R15.reuse, -0x18, PT ;  /* 0xffffffe80f00780c */ /* 0x040fe40003f62270 */
[C---:B------:R-:W-:Y:S02]  /*0b70*/  ISETP.EQ.AND P4, PT, R15.reuse, -0x14, PT ;  /* 0xffffffec0f00780c */ /* 0x040fe40003f82270 */
[C---:B------:R-:W-:Y:S02]  /*0b80*/  ISETP.EQ.AND P2, PT, R15.reuse, -0x10, PT ;  /* 0xfffffff00f00780c */ /* 0x040fe40003f42270 */
[C---:B------:R-:W-:Y:S02]  /*0b90*/  ISETP.EQ.AND P1, PT, R15.reuse, -0xc, PT ;  /* 0xfffffff40f00780c */ /* 0x040fe40003f22270 */
[C---:B------:R-:W-:Y:S02]  /*0ba0*/  ISETP.EQ.AND P0, PT, R15.reuse, -0x8, PT ;  /* 0xfffffff80f00780c */ /* 0x040fe40003f02270 */
[----:B------:R-:W-:-:S03]  /*0bb0*/  ISETP.EQ.AND P5, PT, R15, RZ, PT ;  /* 0x000000ff0f00720c */ /* 0x000fc60003fa2270 */
[--C-:B------:R-:W-:Y:S01]  /*0bc0*/  @P3 IMAD.MOV.U32 R16, RZ, RZ, R4.reuse ;  /* 0x000000ffff103224 */ /* 0x100fe200078e0004 */
[C---:B------:R-:W-:Y:S01]  /*0bd0*/  ISETP.EQ.AND P3, PT, R15.reuse, -0x4, PT ;  /* 0xfffffffc0f00780c */ /* 0x040fe20003f62270 */
[----:B------:R-:W-:Y:S02]  /*0be0*/  @P4 IMAD.MOV.U32 R12, RZ, RZ, R4 ;  /* 0x000000ffff0c4224 */ /* 0x000fe400078e0004 */
[--C-:B------:R-:W-:Y:S01]  /*0bf0*/  @P4 IMAD.MOV.U32 R16, RZ, RZ, R5.reuse ;  /* 0x000000ffff104224 */ /* 0x100fe200078e0005 */
[----:B------:R-:W-:Y:S01]  /*0c00*/  ISETP.EQ.AND P4, PT, R15, 0x4, PT ;  /* 0x000000040f00780c */ /* 0x000fe20003f82270 */
[----:B------:R-:W-:Y:S02]  /*0c10*/  @P2 IMAD.MOV.U32 R12, RZ, RZ, R5 ;  /* 0x000000ffff0c2224 */ /* 0x000fe400078e0005 */
[--C-:B------:R-:W-:Y:S02]  /*0c20*/  @P2 IMAD.MOV.U32 R16, RZ, RZ, R6.reuse ;  /* 0x000000ffff102224 */ /* 0x100fe400078e0006 */
[----:B------:R-:W-:-:S02]  /*0c30*/  @P1 IMAD.MOV.U32 R12, RZ, RZ, R6 ;  /* 0x000000ffff0c1224 */ /* 0x000fc400078e0006 */
[--C-:B------:R-:W-:Y:S02]  /*0c40*/  @P1 IMAD.MOV.U32 R16, RZ, RZ, R7.reuse ;  /* 0x000000ffff101224 */ /* 0x100fe400078e0007 */
[----:B------:R-:W-:Y:S02]  /*0c50*/  @P0 IMAD.MOV.U32 R12, RZ, RZ, R7 ;  /* 0x000000ffff0c0224 */ /* 0x000fe400078e0007 */
[--C-:B------:R-:W-:Y:S01]  /*0c60*/  @P0 IMAD.MOV.U32 R16, RZ, RZ, R8.reuse ;  /* 0x000000ffff100224 */ /* 0x100fe200078e0008 */
[----:B------:R-:W-:Y:S01]  /*0c70*/  @P3 MOV R16, R9 ;  /* 0x0000000900103202 */ /* 0x000fe20000000f00 */
[----:B------:R-:W-:Y:S02]  /*0c80*/  @P3 IMAD.MOV.U32 R12, RZ, RZ, R8 ;  /* 0x000000ffff0c3224 */ /* 0x000fe400078e0008 */
[----:B------:R-:W-:Y:S02]  /*0c90*/  @P5 IMAD.MOV.U32 R12, RZ, RZ, R9 ;  /* 0x000000ffff0c5224 */ /* 0x000fe400078e0009 */
[----:B------:R-:W-:-:S02]  /*0ca0*/  @P5 IMAD.MOV.U32 R16, RZ, RZ, R21 ;  /* 0x000000ffff105224 */ /* 0x000fc400078e0015 */
[----:B------:R-:W-:Y:S01]  /*0cb0*/  @P4 IMAD.MOV.U32 R12, RZ, RZ, R21 ;  /* 0x000000ffff0c4224 */ /* 0x000fe200078e0015 */
[----:B------:R-:W-:Y:S06]  /*0cc0*/  @!P6 BRA `(.L_x_9) ;  /* 0x00000000002ce947 */ /* 0x000fec0003800000 */
[----:B------:R-:W-:Y:S02]  /*0cd0*/  @P2 IMAD.MOV.U32 R13, RZ, RZ, R4 ;  /* 0x000000ffff0d2224 */ /* 0x000fe400078e0004 */
[----:B------:R-:W-:Y:S02]  /*0ce0*/  @P1 IMAD.MOV.U32 R13, RZ, RZ, R5 ;  /* 0x000000ffff0d1224 */ /* 0x000fe400078e0005 */
[----:B------:R-:W-:Y:S01]  /*0cf0*/  @P0 IMAD.MOV.U32 R13, RZ, RZ, R6 ;  /* 0x000000ffff0d0224 */ /* 0x000fe200078e0006 */
[----:B------:R-:W-:Y:S01]  /*0d00*/  ISETP.EQ.AND P0, PT, R15, 0x8, PT ;  /* 0x000000080f00780c */ /* 0x000fe20003f02270 */
[----:B------:R-:W-:Y:S01]  /*0d10*/  @P3 IMAD.MOV.U32 R13, RZ, RZ, R7 ;  /* 0x000000ffff0d3224 */ /* 0x000fe200078e0007 */
[----:B------:R-:W-:Y:S01]  /*0d20*/  LOP3.LUT R15, R14, 0x1f, RZ, 0xc0, !PT ;  /* 0x0000001f0e0f7812 */ /* 0x000fe200078ec0ff */
[----:B------:R-:W-:Y:S02]  /*0d30*/  @P5 IMAD.MOV.U32 R13, RZ, RZ, R8 ;  /* 0x000000ffff0d5224 */ /* 0x000fe400078e0008 */
[----:B------:R-:W-:Y:S01]  /*0d40*/  @P4 IMAD.MOV.U32 R13, RZ, RZ, R9 ;  /* 0x000000ffff0d4224 */ /* 0x000fe200078e0009 */
[----:B------:R-:W-:-:S07]  /*0d50*/  SHF.L.W.U32.HI R16, R12, R15, R16 ;  /* 0x0000000f0c107219 */ /* 0x000fce0000010e10 */
[----:B------:R-:W-:-:S05]  /*0d60*/  @P0 IMAD.MOV.U32 R13, RZ, RZ, R21 ;  /* 0x000000ffff0d0224 */ /* 0x000fca00078e0015 */
[----:B------:R-:W-:-:S07]  /*0d70*/  SHF.L.W.U32.HI R12, R13, R15, R12 ;  /* 0x0000000f0d0c7219 */ /* 0x000fce0000010e0c */
.L_x_9:
[----:B------:R-:W-:Y:S05]  /*0d80*/  BSYNC.RECONVERGENT B1 ;  /* 0x0000000000017941 */ /* 0x000fea0003800200 */
.L_x_8:
        /* <DEDUP_REMOVED lines=12> */
[----:B------:R-:W-:Y:S02]  /*0e50*/  ISETP.GE.AND P0, PT, R11, RZ, PT ;  /* 0x000000ff0b00720c */ /* 0x000fe40003f06270 */
[----:B------:R-:W-:-:S05]  /*0e60*/  IADD3 R11, PT, PT, -R16, RZ, RZ ;  /* 0x000000ff100b7210 */ /* 0x000fca0007ffe1ff */
[----:B------:R-:W-:Y:S01]  /*0e70*/  @!P1 IMAD.MOV.U32 R16, RZ, RZ, R11 ;  /* 0x000000ffff109224 */ /* 0x000fe200078e000b */
[----:B0-----:R-:W-:-:S10]  /*0e80*/  DMUL R14, R12, UR4 ;  /* 0x000000040c0e7c28 */ /* 0x001fd40008000000 */
[----:B------:R-:W0:Y:S02]  /*0e90*/  F2F.F32.F64 R14, R14 ;  /* 0x0000000e000e7310 */ /* 0x000e240000301000 */
[----:B0-----:R-:W-:-:S07]  /*0ea0*/  FSEL R12, -R14, R14, !P0 ;  /* 0x0000000e0e0c7208 */ /* 0x001fce0004000100 */
.L_x_6:
[----:B------:R-:W-:Y:S05]  /*0eb0*/  BSYNC.RECONVERGENT B0 ;  /* 0x0000000000007941 */ /* 0x000fea0003800200 */
.L_x_5:
[----:B------:R-:W-:Y:S01]  /*0ec0*/  FMUL R13, R12, R12 ;  /* 0x0000000c0c0d7220 */ /* 0x000fe20000400000 */
[C---:B------:R-:W-:Y:S01]  /*0ed0*/  LOP3.LUT R11, R16.reuse, 0x1, RZ, 0xc0, !PT ;  /* 0x00000001100b7812 */ /* 0x040fe200078ec0ff */
[----:B------:R-:W0:Y:S01]  /*0ee0*/  LDC R17, c[0x0][0x3a4] ;  /* 0x0000e900ff117b82 */ /* 0x000e220000000800 */
[----:B------:R-:W1:Y:S01]  /*0ef0*/  LDCU UR4, c[0x0][0x3a4] ;  /* 0x00007480ff0477ac */ /* 0x000e620008000800 */
[----:B------:R-:W-:Y:S01]  /*0f00*/  FFMA R20, R13, R20, -0.0013887860113754868507 ;  /* 0xbab607ed0d147423 */ /* 0x000fe20000000014 */
[----:B------:R-:W-:Y:S02]  /*0f10*/  ISETP.NE.U32.AND P0, PT, R11, 0x1, PT ;  /* 0x000000010b00780c */ /* 0x000fe40003f05070 */
[----:B------:R-:W-:Y:S02]  /*0f20*/  LOP3.LUT P1, RZ, R16, 0x2, RZ, 0xc0, !PT ;  /* 0x0000000210ff7812 */ /* 0x000fe4000782c0ff */
[----:B------:R-:W-:Y:S02]  /*0f30*/  FSEL R14, R19, 0.041666727513074874878, P0 ;  /* 0x3d2aaabb130e7808 */ /* 0x000fe40000000000 */
[----:B------:R-:W-:-:S02]  /*0f40*/  FSEL R20, R20, -0.00019574658654164522886, !P0 ;  /* 0xb94d415314147808 */ /* 0x000fc40004000000 */
[----:B------:R-:W-:Y:S02]  /*0f50*/  FSEL R15, -R18, -0.4999999701976776123, P0 ;  /* 0xbeffffff120f7808 */ /* 0x000fe40000000100 */
[----:B------:R-:W-:Y:S01]  /*0f60*/  FSEL R11, R12, 1, P0 ;  /* 0x3f8000000c0b7808 */ /* 0x000fe20000000000 */
[----:B------:R-:W-:-:S04]  /*0f70*/  FFMA R14, R13, R20, R14 ;  /* 0x000000140d0e7223 */ /* 0x000fc8000000000e */
[C---:B------:R-:W-:Y:S01]  /*0f80*/  FFMA R14, R13.reuse, R14, R15 ;  /* 0x0000000e0d0e7223 */ /* 0x040fe2000000000f */
[----:B------:R-:W-:Y:S01]  /*0f90*/  FFMA R12, R13, R11, RZ ;  /* 0x0000000b0d0c7223 */ /* 0x000fe200000000ff */
[----:B-1----:R-:W-:-:S03]  /*0fa0*/  IMAD.U32 R13, RZ, RZ, UR4 ;  /* 0x00000004ff0d7e24 */ /* 0x002fc6000f8e00ff */
[----:B------:R-:W-:Y:S01]  /*0fb0*/  FFMA R11, R12, R14, R11 ;  /* 0x0000000e0c0b7223 */ /* 0x000fe2000000000b */
[----:B0-----:R-:W-:-:S03]  /*0fc0*/  VIADDMNMX R12, R17, 0x270f, R17, !PT ;  /* 0x0000270f110c7846 */ /* 0x001fc60007800111 */
[----:B------:R-:W-:-:S07]  /*0fd0*/  @P1 FADD R11, RZ, -R11 ;  /* 0x8000000bff0b1221 */ /* 0x000fce0000000000 */
.L_x_35:
[----:B0-----:R-:W0:Y:S01]  /*0fe0*/  LDCU.U8 UR4, c[0x0][0x3b8] ;  /* 0x00007700ff0477ac */ /* 0x001e220008000000 */
[----:B------:R-:W-:Y:S01]  /*0ff0*/  ISETP.GT.AND P0, PT, R2, R13, PT ;  /* 0x0000000d0200720c */ /* 0x000fe20003f04270 */
[----:B------:R-:W-:Y:S01]  /*1000*/  BSSY.RECONVERGENT B0, `(.L_x_10) ;  /* 0x0000291000007945 */ /* 0x000fe20003800200 */
[----:B0-----:R-:W-:-:S06]  /*1010*/  UPRMT UR4, UR4, 0x8880, URZ ;  /* 0x0000888004047896 */ /* 0x001fcc00080000ff */
[----:B------:R-:W-:-:S13]  /*1020*/  ISETP.EQ.AND P1, PT, RZ, UR4, PT ;  /* 0x00000004ff007c0c */ /* 0x000fda000bf22270 */
[----:B------:R-:W-:Y:S05]  /*1030*/  @!P0 BRA P1, `(.L_x_11) ;  /* 0x0000002800348947 */ /* 0x000fea0000800000 */
[----:B------:R-:W0:Y:S02]  /*1040*/  LDC.64 R14, c[0x0][0x390] ;  /* 0x0000e400ff0e7b82 */ /* 0x000e240000000a00 */
[----:B0-----:R-:W-:-:S06]  /*1050*/  IMAD.WIDE R14, R13, 0x4, R14 ;  /* 0x000000040d0e7825 */ /* 0x001fcc00078e020e */
[----:B------:R-:W2:Y:S01]  /*1060*/  LDG.E R14, desc[UR6][R14.64] ;  /* 0x000000060e0e7981 */ /* 0x000ea2000c1e1900 */
[----:B------:R-:W-:Y:S01]  /*1070*/  BSSY.RECONVERGENT B1, `(.L_x_12) ;  /* 0x000006b000017945 */ /* 0x000fe20003800200 */
[----:B--2--5:R-:W-:-:S04]  /*1080*/  FADD R19, -R3, R14 ;  /* 0x0000000e03137221 */ /* 0x024fc80000000100 */
[C---:B------:R-:W-:Y:S01]  /*1090*/  FMUL R18, R19.reuse, 0.63661974668502807617 ;  /* 0x3f22f98313127820 */ /* 0x040fe20000400000 */
[----:B------:R-:W-:-:S05]  /*10a0*/  FSETP.GE.AND P0, PT, |R19|, 105615, PT ;  /* 0x47ce47801300780b */ /* 0x000fca0003f06200 */
[----:B------:R-:W0:Y:S02]  /*10b0*/  F2I.NTZ R18, R18 ;  /* 0x0000001200127305 */ /* 0x000e240000203100 */
[----:B0-----:R-:W-:Y:S01]  /*10c0*/  I2FP.F32.S32 R16, R18 ;  /* 0x0000001200107245 */ /* 0x001fe20000201400 */
        /* <DEDUP_REMOVED lines=17> */
.L_x_14:
        /* <DEDUP_REMOVED lines=11> */
[----:B------:R-:W-:-:S02]  /*1290*/  ISETP.EQ.AND P4, PT, R18, 0x10, PT ;  /* 0x000000101200780c */ /* 0x000fc40003f82270 */
[C---:B------:R-:W-:Y:S01]  /*12a0*/  ISETP.EQ.AND P5, PT, R18.reuse, 0x14, PT ;  /* 0x000000141200780c */ /* 0x040fe20003fa2270 */
[----:B------:R-:W-:Y:S02]  /*12b0*/  VIADD R18, R18, 0x4 ;  /* 0x0000000412127836 */ /* 0x000fe40000000000 */
[----:B--2---:R-:W-:-:S03]  /*12c0*/  IMAD.WIDE.U32 R16, R14, R25, RZ ;  /* 0x000000190e107225 */ /* 0x004fc600078e00ff */
[----:B------:R-:W-:-:S04]  /*12d0*/  IADD3 R16, P6, PT, R16, R21, RZ ;  /* 0x0000001510107210 */ /* 0x000fc80007fde0ff */
[----:B------:R-:W-:Y:S01]  /*12e0*/  IADD3.X R21, PT, PT, R17, UR5, RZ, P6, !PT ;  /* 0x0000000511157c10 */ /* 0x000fe2000b7fe4ff */
[--C-:B------:R-:W-:Y:S01]  /*12f0*/  @P0 IMAD.MOV.U32 R4, RZ, RZ, R16.reuse ;  /* 0x000000ffff040224 */ /* 0x100fe200078e0010 */
[----:B------:R-:W-:Y:S01]  /*1300*/  @P1 MOV R5, R16 ;  /* 0x0000001000051202 */ /* 0x000fe20000000f00 */
[--C-:B------:R-:W-:Y:S02]  /*1310*/  @P2 IMAD.MOV.U32 R6, RZ, RZ, R16.reuse ;  /* 0x000000ffff062224 */ /* 0x100fe400078e0010 */
[--C-:B------:R-:W-:Y:S02]  /*1320*/  @P3 IMAD.MOV.U32 R7, RZ, RZ, R16.reuse ;  /* 0x000000ffff073224 */ /* 0x100fe400078e0010 */
[--C-:B------:R-:W-:Y:S02]  /*1330*/  @P4 IMAD.MOV.U32 R8, RZ, RZ, R16.reuse ;  /* 0x000000ffff084224 */ /* 0x100fe400078e0010 */
[----:B------:R-:W-:Y:S01]  /*1340*/  @P5 IMAD.MOV.U32 R9, RZ, RZ, R16 ;  /* 0x000000ffff095224 */ /* 0x000fe200078e0010 */
        /* <DEDUP_REMOVED lines=19> */
[----:B------:R-:W-:Y:S01]  /*1480*/  @P2 IMAD.MOV.U32 R15, RZ, RZ, R5 ;  /* 0x000000ffff0f2224 */ /* 0x000fe200078e0005 */
[----:B------:R-:W-:Y:S01]  /*1490*/  @P2 MOV R18, R6 ;  /* 0x0000000600122202 */ /* 0x000fe20000000f00 */
[----:B------:R-:W-:Y:S02]  /*14a0*/  @P1 IMAD.MOV.U32 R15, RZ, RZ, R6 ;  /* 0x000000ffff0f1224 */ /* 0x000fe400078e0006 */
[----:B------:R-:W-:-:S02]  /*14b0*/  @P1 IMAD.MOV.U32 R18, RZ, RZ, R7 ;  /* 0x000000ffff121224 */ /* 0x000fc400078e0007 */
[----:B------:R-:W-:Y:S02]  /*14c0*/  @P0 IMAD.MOV.U32 R15, RZ, RZ, R7 ;  /* 0x000000ffff0f0224 */ /* 0x000fe400078e0007 */
[--C-:B------:R-:W-:Y:S02]  /*14d0*/  @P0 IMAD.MOV.U32 R18, RZ, RZ, R8.reuse ;  /* 0x000000ffff120224 */ /* 0x100fe400078e0008 */
[----:B------:R-:W-:Y:S02]  /*14e0*/  @P3 IMAD.MOV.U32 R15, RZ, RZ, R8 ;  /* 0x000000ffff0f3224 */ /* 0x000fe400078e0008 */
[--C-:B------:R-:W-:Y:S02]  /*14f0*/  @P3 IMAD.MOV.U32 R18, RZ, RZ, R9.reuse ;  /* 0x000000ffff123224 */ /* 0x100fe400078e0009 */
[----:B------:R-:W-:Y:S02]  /*1500*/  @P5 IMAD.MOV.U32 R15, RZ, RZ, R9 ;  /* 0x000000ffff0f5224 */ /* 0x000fe400078e0009 */
[----:B------:R-:W-:-:S02]  /*1510*/  @P5 IMAD.MOV.U32 R18, RZ, RZ, R21 ;  /* 0x000000ffff125224 */ /* 0x000fc400078e0015 */
[----:B------:R-:W-:Y:S01]  /*1520*/  @P4 IMAD.MOV.U32 R15, RZ, RZ, R21 ;  /* 0x000000ffff0f4224 */ /* 0x000fe200078e0015 */
[----:B------:R-:W-:Y:S06]  /*1530*/  @!P6 BRA `(.L_x_16) ;  /* 0x00000000002ce947 */ /* 0x000fec0003800000 */
[----:B------:R-:W-:Y:S01]  /*1540*/  @P2 IMAD.MOV.U32 R16, RZ, RZ, R4 ;  /* 0x000000ffff102224 */ /* 0x000fe200078e0004 */
[----:B------:R-:W-:Y:S01]  /*1550*/  LOP3.LUT R14, R14, 0x1f, RZ, 0xc0, !PT ;  /* 0x0000001f0e0e7812 */ /* 0x000fe200078ec0ff */
[----:B------:R-:W-:Y:S01]  /*1560*/  @P1 IMAD.MOV.U32 R16, RZ, RZ, R5 ;  /* 0x000000ffff101224 */ /* 0x000fe200078e0005 */
[----:B------:R-:W-:Y:S01]  /*1570*/  @P0 MOV R16, R6 ;  /* 0x0000000600100202 */ /* 0x000fe20000000f00 */
[----:B------:R-:W-:Y:S01]  /*1580*/  @P3 IMAD.MOV.U32 R16, RZ, RZ, R7 ;  /* 0x000000ffff103224 */ /* 0x000fe200078e0007 */
[----:B------:R-:W-:Y:S01]  /*1590*/  ISETP.EQ.AND P0, PT, R17, 0x8, PT ;  /* 0x000000081100780c */ /* 0x000fe20003f02270 */
[----:B------:R-:W-:Y:S01]  /*15a0*/  @P5 IMAD.MOV.U32 R16, RZ, RZ, R8 ;  /* 0x000000ffff105224 */ /* 0x000fe200078e0008 */
[----:B------:R-:W-:Y:S01]  /*15b0*/  SHF.L.W.U32.HI R18, R15, R14, R18 ;  /* 0x0000000e0f127219 */ /* 0x000fe20000010e12 */
[----:B------:R-:W-:-:S10]  /*15c0*/  @P4 IMAD.MOV.U32 R16, RZ, RZ, R9 ;  /* 0x000000ffff104224 */ /* 0x000fd400078e0009 */
[----:B------:R-:W-:-:S05]  /*15d0*/  @P0 IMAD.MOV.U32 R16, RZ, RZ, R21 ;  /* 0x000000ffff100224 */ /* 0x000fca00078e0015 */
[----:B------:R-:W-:-:S07]  /*15e0*/  SHF.L.W.U32.HI R15, R16, R14, R15 ;  /* 0x0000000e100f7219 */ /* 0x000fce0000010e0f */
.L_x_16:
[----:B------:R-:W-:Y:S05]  /*15f0*/  BSYNC.RECONVERGENT B2 ;  /* 0x0000000000027941 */ /* 0x000fea0003800200 */
.L_x_15:
        /* <DEDUP_REMOVED lines=18> */
.L_x_13:
[----:B------:R-:W-:Y:S05]  /*1720*/  BSYNC.RECONVERGENT B1 ;  /* 0x0000000000017941 */ /* 0x000fea0003800200 */
.L_x_12:
[----:B------:R-:W-:Y:S02]  /*1730*/  IMAD.MOV.U32 R20, RZ, RZ, 0x37cbac00 ;  /* 0x37cbac00ff147424 */ /* 0x000fe400078e00ff */
[----:B------:R-:W-:Y:S01]  /*1740*/  FMUL R15, R25, R25 ;  /* 0x00000019190f7220 */ /* 0x000fe20000400000 */
[C---:B------:R-:W-:Y:S01]  /*1750*/  LOP3.LUT R16, R18.reuse, 0x1, RZ, 0xc0, !PT ;  /* 0x0000000112107812 */ /* 0x040fe200078ec0ff */
[----:B------:R-:W-:Y:S01]  /*1760*/  IMAD.MOV.U32 R21, RZ, RZ, 0x3d2aaabb ;  /* 0x3d2aaabbff157424 */ /* 0x000fe200078e00ff */
[----:B------:R-:W-:Y:S01]  /*1770*/  LOP3.LUT P1, RZ, R18, 0x2, RZ, 0xc0, !PT ;  /* 0x0000000212ff7812 */ /* 0x000fe2000782c0ff */
[----:B------:R-:W-:Y:S01]  /*1780*/  FFMA R14, R15, R20, -0.0013887860113754868507 ;  /* 0xbab607ed0f0e7423 */ /* 0x000fe20000000014 */
[----:B------:R-:W-:Y:S01]  /*1790*/  ISETP.NE.U32.AND P0, PT, R16, 0x1, PT ;  /* 0x000000011000780c */ /* 0x000fe20003f05070 */
[----:B------:R-:W-:Y:S01]  /*17a0*/  IMAD.MOV.U32 R22, RZ, RZ, 0x3effffff ;  /* 0x3effffffff167424 */ /* 0x000fe200078e00ff */
[----:B------:R-:W-:Y:S02]  /*17b0*/  BSSY.RECONVERGENT B1, `(.L_x_17) ;  /* 0x0000067000017945 */ /* 0x000fe40003800200 */
[----:B------:R-:W-:-:S02]  /*17c0*/  FSEL R14, R14, -0.00019574658654164522886, !P0 ;  /* 0xb94d41530e0e7808 */ /* 0x000fc40004000000 */
[----:B------:R-:W-:Y:S02]  /*17d0*/  FSEL R16, R21, 0.0083327032625675201416, !P0 ;  /* 0x3c0885e415107808 */ /* 0x000fe40004000000 */
[----:B------:R-:W-:Y:S02]  /*17e0*/  FSEL R18, R25, 1, P0 ;  /* 0x3f80000019127808 */ /* 0x000fe40000000000 */
[----:B------:R-:W-:Y:S01]  /*17f0*/  FSEL R25, -R22, -0.16666662693023681641, !P0 ;  /* 0xbe2aaaa816197808 */ /* 0x000fe20004000100 */
[----:B------:R-:W-:Y:S01]  /*1800*/  FFMA R14, R15, R14, R16 ;  /* 0x0000000e0f0e7223 */ /* 0x000fe20000000010 */
[----:B------:R-:W-:Y:S01]  /*1810*/  FSETP.GE.AND P0, PT, |R19|, 105615, PT ;  /* 0x47ce47801300780b */ /* 0x000fe20003f06200 */
[C---:B------:R-:W-:Y:S02]  /*1820*/  FFMA R17, R15.reuse, R18, RZ ;  /* 0x000000120f117223 */ /* 0x040fe400000000ff */
[----:B------:R-:W-:-:S04]  /*1830*/  FFMA R14, R15, R14, R25 ;  /* 0x0000000e0f0e7223 */ /* 0x000fc80000000019 */
[----:B------:R-:W-:-:S04]  /*1840*/  FFMA R18, R17, R14, R18 ;  /* 0x0000000e11127223 */ /* 0x000fc80000000012 */
[----:B------:R-:W-:Y:S02]  /*1850*/  @P1 FADD R18, RZ, -R18 ;  /* 0x80000012ff121221 */ /* 0x000fe40000000000 */
[----:B------:R-:W-:Y:S05]  /*1860*/  @!P0 BRA `(.L_x_18) ;  /* 0x00000004006c8947 */ /* 0x000fea0003800000 */
[----:B------:R-:W-:-:S13]  /*1870*/  FSETP.NEU.AND P0, PT, |R19|, +INF , PT ;  /* 0x7f8000001300780b */ /* 0x000fda0003f0d200 */
[----:B------:R-:W-:Y:S01]  /*1880*/  @!P0 FMUL R23, RZ, R19 ;  /* 0x00000013ff178220 */ /* 0x000fe20000400000 */
[----:B------:R-:W-:Y:S01]  /*1890*/  @!P0 IMAD.MOV.U32 R24, RZ, RZ, RZ ;  /* 0x000000ffff188224 */ /* 0x000fe200078e00ff */
[----:B------:R-:W-:Y:S06]  /*18a0*/  @!P0 BRA `(.L_x_18) ;  /* 0x00000004005c8947 */ /* 0x000fec0003800000 */
[----:B------:R-:W-:Y:S01]  /*18b0*/  SHF.L.U32 R24, R19, 0x8, RZ ;  /* 0x0000000813187819 */ /* 0x000fe200000006ff */
[----:B------:R-:W-:Y:S01]  /*18c0*/  IMAD.MOV.U32 R23, RZ, RZ, RZ ;  /* 0x000000ffff177224 */ /* 0x000fe200078e00ff */
[----:B------:R-:W-:Y:S01]  /*18d0*/  UMOV UR4, URZ ;  /* 0x000000ff00047c82 */ /* 0x000fe20008000000 */
[----:B------:R-:W-:Y:S01]  /*18e0*/  IMAD.MOV.U32 R25, RZ, RZ, RZ ;  /* 0x000000ffff197224 */ /* 0x000fe200078e00ff */
[----:B------:R-:W-:-:S07]  /*18f0*/  LOP3.LUT R24, R24, 0x80000000, RZ, 0xfc, !PT ;  /* 0x8000000018187812 */ /* 0x000fce00078efcff */
.L_x_19:
[----:B------:R-:W0:Y:S02]  /*1900*/  LDC.64 R14, c[0x4][RZ] ;  /* 0x01000000ff0e7b82 */ /* 0x000e240000000a00 */
[----:B0-----:R-:W-:-:S05]  /*1910*/  IMAD.WIDE.U32 R16, R25, 0x4, R14 ;  /* 0x0000000419107825 */ /* 0x001fca00078e000e */
        /* <DEDUP_REMOVED lines=23> */
[----:B------:R-:W-:-:S03]  /*1a90*/  LOP3.LUT P6, RZ, R16, 0x1f, RZ, 0xc0, !PT ;  /* 0x0000001f10ff7812 */ /* 0x000fc600078cc0ff */
[----:B------:R-:W-:-:S05]  /*1aa0*/  VIADD R14, R14, 0xffffff80 ;  /* 0xffffff800e0e7836 */ /* 0x000fca0000000000 */
[----:B------:R-:W-:-:S04]  /*1ab0*/  SHF.R.U32.HI R14, RZ, 0x5, R14 ;  /* 0x00000005ff0e7819 */ /* 0x000fc8000001160e */
[----:B------:R-:W-:-:S04]  /*1ac0*/  LEA R17, -R14, RZ, 0x2 ;  /* 0x000000ff0e117211 */ /* 0x000fc800078e11ff */
        /* <DEDUP_REMOVED lines=34> */
.L_x_21:
[----:B------:R-:W-:Y:S05]  /*1cf0*/  BSYNC.RECONVERGENT B2 ;  /* 0x0000000000027941 */ /* 0x000fea0003800200 */
.L_x_20:
[C---:B------:R-:W-:Y:S01]  /*1d00*/  SHF.L.W.U32.HI R26, R14.reuse, 0x2, R24 ;  /* 0x000000020e1a7819 */ /* 0x040fe20000010e18 */
[----:B------:R-:W-:Y:S01]  /*1d10*/  UMOV UR4, 0x54442d19 ;  /* 0x54442d1900047882 */ /* 0x000fe20000000000 */
[----:B------:R-:W-:Y:S01]  /*1d20*/  SHF.L.U32 R14, R14, 0x2, RZ ;  /* 0x000000020e0e7819 */ /* 0x000fe200000006ff */
        /* <DEDUP_REMOVED lines=15> */
.L_x_18:
[----:B------:R-:W-:Y:S05]  /*1e20*/  BSYNC.RECONVERGENT B1 ;  /* 0x0000000000017941 */ /* 0x000fea0003800200 */
.L_x_17:
[----:B------:R-:W0:Y:S02]  /*1e30*/  LDC.64 R14, c[0x0][0x398] ;  /* 0x0000e600ff0e7b82 */ /* 0x000e240000000a00 */
[----:B0-----:R-:W-:-:S05]  /*1e40*/  IMAD.WIDE R14, R13, 0x4, R14 ;  /* 0x000000040d0e7825 */ /* 0x001fca00078e020e */
[----:B------:R-:W2:Y:S01]  /*1e50*/  LDG.E R19, desc[UR6][R14.64] ;  /* 0x000000060e137981 */ /* 0x000ea2000c1e1900 */
[----:B------:R-:W-:Y:S01]  /*1e60*/  FMUL R17, R23, R23 ;  /* 0x0000001717117220 */ /* 0x000fe20000400000 */
[C---:B------:R-:W-:Y:S01]  /*1e70*/  LOP3.LUT R16, R24.reuse, 0x1, RZ, 0xc0, !PT ;  /* 0x0000000118107812 */ /* 0x040fe200078ec0ff */
[----:B------:R-:W-:Y:S02]  /*1e80*/  VIADD R24, R24, 0x1 ;  /* 0x0000000118187836 */ /* 0x000fe40000000000 */
[----:B------:R-:W-:Y:S01]  /*1e90*/  FFMA R20, R17, R20, -0.0013887860113754868507 ;  /* 0xbab607ed11147423 */ /* 0x000fe20000000014 */
[----:B------:R-:W-:-:S04]  /*1ea0*/  ISETP.NE.U32.AND P0, PT, R16, 0x1, PT ;  /* 0x000000011000780c */ /* 0x000fc80003f05070 */
[----:B------:R-:W-:Y:S02]  /*1eb0*/  FSEL R16, R21, 0.0083327032625675201416, P0 ;  /* 0x3c0885e415107808 */ /* 0x000fe40000000000 */
[----:B------:R-:W-:Y:S02]  /*1ec0*/  FSEL R20, R20, -0.00019574658654164522886, P0 ;  /* 0xb94d415314147808 */ /* 0x000fe40000000000 */
[----:B------:R-:W-:-:S03]  /*1ed0*/  FSEL R22, -R22, -0.16666662693023681641, P0 ;  /* 0xbe2aaaa816167808 */ /* 0x000fc60000000100 */
[----:B------:R-:W-:Y:S01]  /*1ee0*/  FFMA R16, R17, R20, R16 ;  /* 0x0000001411107223 */ /* 0x000fe20000000010 */
[----:B------:R-:W-:Y:S02]  /*1ef0*/  FSEL R20, R23, 1, !P0 ;  /* 0x3f80000017147808 */ /* 0x000fe40004000000 */
[----:B------:R-:W-:Y:S01]  /*1f00*/  LOP3.LUT P0, RZ, R24, 0x2, RZ, 0xc0, !PT ;  /* 0x0000000218ff7812 */ /* 0x000fe2000780c0ff */
[C---:B------:R-:W-:Y:S02]  /*1f10*/  FFMA R16, R17.reuse, R16, R22 ;  /* 0x0000001011107223 */ /* 0x040fe40000000016 */
[----:B------:R-:W-:-:S04]  /*1f20*/  FFMA R17, R17, R20, RZ ;  /* 0x0000001411117223 */ /* 0x000fc800000000ff */
[----:B------:R-:W-:-:S06]  /*1f30*/  FFMA R20, R17, R16, R20 ;  /* 0x0000001011147223 */ /* 0x000fcc0000000014 */
[----:B------:R-:W-:Y:S01]  /*1f40*/  @P0 FADD R20, RZ, -R20 ;  /* 0x80000014ff140221 */ /* 0x000fe20000000000 */
[C---:B--2---:R-:W-:Y:S01]  /*1f50*/  FMUL R25, R19.reuse, 0.63661974668502807617 ;  /* 0x3f22f98313197820 */ /* 0x044fe20000400000 */
        /* <DEDUP_REMOVED lines=13> */
[----:B------:R-:W-:Y:S02]  /*2030*/  IMAD.SHL.U32 R22, R19, 0x100, RZ ;  /* 0x0000010013167824 */ /* 0x000fe400078e00ff */
[----:B------:R-:W-:Y:S02]  /*2040*/  IMAD.MOV.U32 R21, RZ, RZ, RZ ;  /* 0x000000ffff157224 */ /* 0x000fe400078e00ff */
[----:B------:R-:W-:Y:S01]  /*2050*/  IMAD.MOV.U32 R27, RZ, RZ, RZ ;  /* 0x000000ffff1b7224 */ /* 0x000fe200078e00ff */
[----:B------:R-:W-:Y:S01]  /*2060*/  LOP3.LUT R22, R22, 0x80000000, RZ, 0xfc, !PT ;  /* 0x8000000016167812 */ /* 0x000fe200078efcff */
[----:B------:R-:W-:-:S07]  /*2070*/  IMAD.MOV.U32 R25, RZ, RZ, RZ ;  /* 0x000000ffff197224 */ /* 0x000fce00078e00ff */
.L_x_23:
[----:B------:R-:W0:Y:S02]  /*2080*/  LDC.64 R14, c[0x4][RZ] ;  /* 0x01000000ff0e7b82 */ /* 0x000e240000000a00 */
[----:B0-----:R-:W-:-:S05]  /*2090*/  IMAD.WIDE.U32 R16, R25, 0x4, R14 ;  /* 0x0000000419107825 */ /* 0x001fca00078e000e */
[----:B------:R-:W2:Y:S01]  /*20a0*/  LDG.E.CONSTANT R15, desc[UR6][R16.64] ;  /* 0x00000006100f7981 */ /* 0x000ea2000c1e9900 */
[C---:B------:R-:W-:Y:S01]  /*20b0*/  SHF.L.U32 R26, R25.reuse, 0x2, RZ ;  /* 0x00000002191a7819 */ /* 0x040fe200000006ff */
        /* <DEDUP_REMOVED lines=8> */
[----:B------:R-:W-:-:S05]  /*2140*/  IADD3 R14, P6, PT, R14, R21, RZ ;  /* 0x000000150e0e7210 */ /* 0x000fca0007fde0ff */
[----:B------:R-:W-:Y:S01]  /*2150*/  IMAD.X R21, R15, 0x1, R27, P6 ;  /* 0x000000010f157824 */ /* 0x000fe200030e061b */
[----:B------:R-:W-:Y:S01]  /*2160*/  ISETP.NE.AND P6, PT, R25, 0x6, PT ;  /* 0x000000061900780c */ /* 0x000fe20003fc5270 */
[--C-:B------:R-:W-:Y:S02]  /*2170*/  @P0 IMAD.MOV.U32 R4, RZ, RZ, R14.reuse ;  /* 0x000000ffff040224 */ /* 0x100fe400078e000e */
[--C-:B------:R-:W-:Y:S02]  /*2180*/  @P5 IMAD.MOV.U32 R5, RZ, RZ, R14.reuse ;  /* 0x000000ffff055224 */ /* 0x100fe400078e000e */
[--C-:B------:R-:W-:Y:S02]  /*2190*/  @P4 IMAD.MOV.U32 R6, RZ, RZ, R14.reuse ;  /* 0x000000ffff064224 */ /* 0x100fe400078e000e */
[--C-:B------:R-:W-:Y:S02]  /*21a0*/  @P3 IMAD.MOV.U32 R7, RZ, RZ, R14.reuse ;  /* 0x000000ffff073224 */ /* 0x100fe400078e000e */
[----:B------:R-:W-:-:S02]  /*21b0*/  @P2 IMAD.MOV.U32 R8, RZ, RZ, R14 ;  /* 0x000000ffff082224 */ /* 0x000fc400078e000e */
[----:B------:R-:W-:Y:S02]  /*21c0*/  @P1 IMAD.MOV.U32 R9, RZ, RZ, R14 ;  /* 0x000000ffff091224 */ /* 0x000fe400078e000e */
[----:B------:R-:W-:Y:S05]  /*21d0*/  @P6 BRA `(.L_x_23) ;  /* 0xfffffffc00a86947 */ /* 0x000fea000383ffff */
[----:B------:R-:W-:-:S04]  /*21e0*/  SHF.R.U32.HI R14, RZ, 0x17, R19 ;  /* 0x00000017ff0e7819 */ /* 0x000fc80000011613 */
        /* <DEDUP_REMOVED lines=11> */
[----:B------:R-:W-:Y:S02]  /*22a0*/  @P3 MOV R22, R4 ;  /* 0x0000000400163202 */ /* 0x000fe40000000f00 */
        /* <DEDUP_REMOVED lines=9> */
[--C-:B------:R-:W-:Y:S02]  /*2340*/  @P0 IMAD.MOV.U32 R22, RZ, RZ, R8.reuse ;  /* 0x000000ffff160224 */ /* 0x100fe400078e0008 */
[----:B------:R-:W-:Y:S01]  /*2350*/  @P3 IMAD.MOV.U32 R15, RZ, RZ, R8 ;  /* 0x000000ffff0f3224 */ /* 0x000fe200078e0008 */
[----:B------:R-:W-:Y:S01]  /*2360*/  @P5 MOV R15, R9 ;  /* 0x00000009000f5202 */ /* 0x000fe20000000f00 */
[----:B------:R-:W-:Y:S02]  /*2370*/  @P3 IMAD.MOV.U32 R22, RZ, RZ, R9 ;  /* 0x000000ffff163224 */ /* 0x000fe400078e0009 */
[----:B------:R-:W-:-:S02]  /*2380*/  @P5 IMAD.MOV.U32 R22, RZ, RZ, R21 ;  /* 0x000000ffff165224 */ /* 0x000fc400078e0015 */
[----:B------:R-:W-:Y:S01]  /*2390*/  @P4 IMAD.MOV.U32 R15, RZ, RZ, R21 ;  /* 0x000000ffff0f4224 */ /* 0x000fe200078e0015 */
[----:B------:R-:W-:Y:S06]  /*23a0*/  @!P6 BRA `(.L_x_24) ;  /* 0x00000000002ce947 */ /* 0x000fec0003800000 */
[----:B------:R-:W-:Y:S01]  /*23b0*/  @P2 IMAD.MOV.U32 R16, RZ, RZ, R4 ;  /* 0x000000ffff102224 */ /* 0x000fe200078e0004 */
[----:B------:R-:W-:Y:S01]  /*23c0*/  LOP3.LUT R14, R14, 0x1f, RZ, 0xc0, !PT ;  /* 0x0000001f0e0e7812 */ /* 0x000fe200078ec0ff */
[----:B------:R-:W-:Y:S02]  /*23d0*/  @P1 IMAD.MOV.U32 R16, RZ, RZ, R5 ;  /* 0x000000ffff101224 */ /* 0x000fe400078e0005 */
[----:B------:R-:W-:Y:S01]  /*23e0*/  @P0 IMAD.MOV.U32 R16, RZ, RZ, R6 ;  /* 0x000000ffff100224 */ /* 0x000fe200078e0006 */
[----:B------:R-:W-:Y:S01]  /*23f0*/  ISETP.EQ.AND P0, PT, R17, 0x8, PT ;  /* 0x000000081100780c */ /* 0x000fe20003f02270 */
[----:B------:R-:W-:Y:S01]  /*2400*/  @P3 IMAD.MOV.U32 R16, RZ, RZ, R7 ;  /* 0x000000ffff103224 */ /* 0x000fe200078e0007 */
[----:B------:R-:W-:Y:S01]  /*2410*/  SHF.L.W.U32.HI R22, R15, R14, R22 ;  /* 0x0000000e0f167219 */ /* 0x000fe20000010e16 */
[----:B------:R-:W-:Y:S02]  /*2420*/  @P5 IMAD.MOV.U32 R16, RZ, RZ, R8 ;  /* 0x000000ffff105224 */ /* 0x000fe400078e0008 */
[----:B------:R-:W-:-:S08]  /*2430*/  @P4 IMAD.MOV.U32 R16, RZ, RZ, R9 ;  /* 0x000000ffff104224 */ /* 0x000fd000078e0009 */
[----:B------:R-:W-:-:S05]  /*2440*/  @P0 IMAD.MOV.U32 R16, RZ, RZ, R21 ;  /* 0x000000ffff100224 */ /* 0x000fca00078e0015 */
[----:B------:R-:W-:-:S07]  /*2450*/  SHF.L.W.U32.HI R15, R16, R14, R15 ;  /* 0x0000000e100f7219 */ /* 0x000fce0000010e0f */
.L_x_24:
        /* <DEDUP_REMOVED lines=18> */
.L_x_22:
[----:B------:R-:W-:Y:S02]  /*2580*/  IMAD.MOV.U32 R21, RZ, RZ, 0x37cbac00 ;  /* 0x37cbac00ff157424 */ /* 0x000fe400078e00ff */
[----:B------:R-:W-:Y:S01]  /*2590*/  FMUL R14, R15, R15 ;  /* 0x0000000f0f0e7220 */ /* 0x000fe20000400000 */
[C---:B------:R-:W-:Y:S01]  /*25a0*/  LOP3.LUT R17, R25.reuse, 0x1, RZ, 0xc0, !PT ;  /* 0x0000000119117812 */ /* 0x040fe200078ec0ff */
[----:B------:R-:W-:Y:S01]  /*25b0*/  IMAD.MOV.U32 R27, RZ, RZ, 0x3d2aaabb ;  /* 0x3d2aaabbff1b7424 */ /* 0x000fe200078e00ff */
[----:B------:R-:W-:Y:S01]  /*25c0*/  LOP3.LUT P1, RZ, R25, 0x2, RZ, 0xc0, !PT ;  /* 0x0000000219ff7812 */ /* 0x000fe2000782c0ff */
[----:B------:R-:W-:Y:S01]  /*25d0*/  FFMA R16, R14, R21, -0.0013887860113754868507 ;  /* 0xbab607ed0e107423 */ /* 0x000fe20000000015 */
[----:B------:R-:W-:-:S04]  /*25e0*/  ISETP.NE.U32.AND P0, PT, R17, 0x1, PT ;  /* 0x000000011100780c */ /* 0x000fc80003f05070 */
[----:B------:R-:W-:Y:S01]  /*25f0*/  FSEL R17, R16, -0.00019574658654164522886, !P0 ;  /* 0xb94d415310117808 */ /* 0x000fe20004000000 */
[----:B------:R-:W-:Y:S01]  /*2600*/  IMAD.MOV.U32 R16, RZ, RZ, 0x3effffff ;  /* 0x3effffffff107424 */ /* 0x000fe200078e00ff */
[----:B------:R-:W-:Y:S02]  /*2610*/  FSEL R27, R27, 0.0083327032625675201416, !P0 ;  /* 0x3c0885e41b1b7808 */ /* 0x000fe40004000000 */
[----:B------:R-:W-:Y:S02]  /*2620*/  FSEL R22, R15, 1, P0 ;  /* 0x3f8000000f167808 */ /* 0x000fe40000000000 */
[----:B------:R-:W-:Y:S01]  /*2630*/  FSEL R16, -R16, -0.16666662693023681641, !P0 ;  /* 0xbe2aaaa810107808 */ /* 0x000fe20004000100 */
[C---:B------:R-:W-:Y:S01]  /*2640*/  FFMA R17, R14.reuse, R17, R27 ;  /* 0x000000110e117223 */ /* 0x040fe2000000001b */
        /* <DEDUP_REMOVED lines=15> */
.L_x_26:
[----:B------:R-:W0:Y:S02]  /*2740*/  LDC.64 R14, c[0x4][RZ] ;  /* 0x01000000ff0e7b82 */ /* 0x000e240000000a00 */
[----:B0-----:R-:W-:-:S05]  /*2750*/  IMAD.WIDE.U32 R16, R25, 0x4, R14 ;  /* 0x0000000419107825 */ /* 0x001fca00078e000e */
[----:B------:R-:W2:Y:S01]  /*2760*/  LDG.E.CONSTANT R15, desc[UR6][R16.64] ;  /* 0x00000006100f7981 */ /* 0x000ea2000c1e9900 */
[C---:B------:R-:W-:Y:S01]  /*2770*/  IMAD.SHL.U32 R26, R25.reuse, 0x4, RZ ;  /* 0x00000004191a7824 */ /* 0x040fe200078e00ff */
[----:B------:R-:W-:-:S04]  /*2780*/  IADD3 R25, PT, PT, R25, 0x1, RZ ;  /* 0x0000000119197810 */ /* 0x000fc80007ffe0ff */
        /* <DEDUP_REMOVED lines=29> */
[----:B------:R-:W-:Y:S01]  /*2960*/  @P3 IMAD.MOV.U32 R24, RZ, RZ, R4 ;  /* 0x000000ffff183224 */ /* 0x000fe200078e0004 */
[C---:B------:R-:W-:Y:S01]  /*2970*/  ISETP.EQ.AND P3, PT, R17.reuse, -0x4, PT ;  /* 0xfffffffc1100780c */ /* 0x040fe20003f62270 */
[--C-:B------:R-:W-:Y:S01]  /*2980*/  @P4 IMAD.MOV.U32 R24, RZ, RZ, R5.reuse ;  /* 0x000000ffff184224 */ /* 0x100fe200078e0005 */
[----:B------:R-:W-:Y:S01]  /*2990*/  @P4 MOV R14, R4 ;  /* 0x00000004000e4202 */ /* 0x000fe20000000f00 */
[----:B------:R-:W-:Y:S01]  /*29a0*/  @P2 IMAD.MOV.U32 R14, RZ, RZ, R5 ;  /* 0x000000ffff0e2224 */ /* 0x000fe200078e0005 */
[----:B------:R-:W-:Y:S01]  /*29b0*/  ISETP.EQ.AND P4, PT, R17, RZ, PT ;  /* 0x000000ff1100720c */ /* 0x000fe20003f82270 */
[--C-:B------:R-:W-:Y:S02]  /*29c0*/  @P2 IMAD.MOV.U32 R24, RZ, RZ, R6.reuse ;  /* 0x000000ffff182224 */ /* 0x100fe400078e0006 */
[----:B------:R-:W-:Y:S02]  /*29d0*/  @P1 IMAD.MOV.U32 R14, RZ, RZ, R6 ;  /* 0x000000ffff0e1224 */ /* 0x000fe400078e0006 */
[----:B------:R-:W-:-:S02]  /*29e0*/  @P1 IMAD.MOV.U32 R24, RZ, RZ, R7 ;  /* 0x000000ffff181224 */ /* 0x000fc400078e0007 */
[----:B------:R-:W-:Y:S02]  /*29f0*/  @P0 IMAD.MOV.U32 R14, RZ, RZ, R7 ;  /* 0x000000ffff0e0224 */ /* 0x000fe400078e0007 */
[--C-:B------:R-:W-:Y:S02]  /*2a00*/  @P0 IMAD.MOV.U32 R24, RZ, RZ, R8.reuse ;  /* 0x000000ffff180224 */ /* 0x100fe400078e0008 */
[----:B------:R-:W-:Y:S02]  /*2a10*/  @P3 IMAD.MOV.U32 R14, RZ, RZ, R8 ;  /* 0x000000ffff0e3224 */ /* 0x000fe400078e0008 */
[--C-:B------:R-:W-:Y:S01]  /*2a20*/  @P3 IMAD.MOV.U32 R24, RZ, RZ, R9.reuse ;  /* 0x000000ffff183224 */ /* 0x100fe200078e0009 */
[----:B------:R-:W-:Y:S01]  /*2a30*/  @P4 MOV R24, R23 ;  /* 0x0000001700184202 */ /* 0x000fe20000000f00 */
[----:B------:R-:W-:Y:S02]  /*2a40*/  @P4 IMAD.MOV.U32 R14, RZ, RZ, R9 ;  /* 0x000000ffff0e4224 */ /* 0x000fe400078e0009 */
        /* <DEDUP_REMOVED lines=13> */
.L_x_27:
[C---:B------:R-:W-:Y:S01]  /*2b20*/  SHF.L.W.U32.HI R26, R14.reuse, 0x2, R24 ;  /* 0x000000020e1a7819 */ /* 0x040fe20000010e18 */
[----:B------:R-:W-:Y:S01]  /*2b30*/  IMAD.SHL.U32 R14, R14, 0x4, RZ ;  /* 0x000000040e0e7824 */ /* 0x000fe200078e00ff */
[----:B------:R-:W-:Y:S01]  /*2b40*/  UMOV UR4, 0x54442d19 ;  /* 0x54442d1900047882 */ /* 0x000fe20000000000 */
[----:B------:R-:W-:Y:S01]  /*2b50*/  UMOV UR5, 0x3bf921fb ;  /* 0x3bf921fb00057882 */ /* 0x000fe20000000000 */
[----:B------:R-:W-:Y:S02]  /*2b60*/  SHF.R.S32.HI R15, RZ, 0x1f, R26 ;  /* 0x0000001fff0f7819 */ /* 0x000fe4000001141a */
[----:B------:R-:W-:Y:S02]  /*2b70*/  SHF.R.U32.HI R23, RZ, 0x1e, R24 ;  /* 0x0000001eff177819 */ /* 0x000fe40000011618 */
[C---:B------:R-:W-:Y:S02]  /*2b80*/  LOP3.LUT R14, R15.reuse, R14, RZ, 0x3c, !PT ;  /* 0x0000000e0f0e7212 */ /* 0x040fe400078e3cff */
[----:B------:R-:W-:-:S02]  /*2b90*/  LOP3.LUT R15, R15, R26, RZ, 0x3c, !PT ;  /* 0x0000001a0f0f7212 */ /* 0x000fc400078e3cff */
[----:B------:R-:W-:Y:S02]  /*2ba0*/  ISETP.GE.AND P1, PT, R19, RZ, PT ;  /* 0x000000ff1300720c */ /* 0x000fe40003f26270 */
[C---:B------:R-:W-:Y:S02]  /*2bb0*/  LOP3.LUT R19, R26.reuse, R19, RZ, 0x3c, !PT ;  /* 0x000000131a137212 */ /* 0x040fe400078e3cff */
[----:B------:R-:W0:Y:S01]  /*2bc0*/  I2F.F64.S64 R14, R14 ;  /* 0x0000000e000e7312 */ /* 0x000e220000301c00 */
[----:B------:R-:W-:Y:S02]  /*2bd0*/  LEA.HI R24, R26, R23, RZ, 0x1 ;  /* 0x000000171a187211 */ /* 0x000fe400078f08ff */
[----:B------:R-:W-:-:S03]  /*2be0*/  ISETP.GE.AND P0, PT, R19, RZ, PT ;  /* 0x000000ff1300720c */ /* 0x000fc60003f06270 */
[----:B------:R-:W-:-:S05]  /*2bf0*/  IMAD.MOV R19, RZ, RZ, -R24 ;  /* 0x000000ffff137224 */ /* 0x000fca00078e0a18 */
[----:B------:R-:W-:Y:S01]  /*2c00*/  @!P1 MOV R24, R19 ;  /* 0x0000001300189202 */ /* 0x000fe20000000f00 */
[----:B0-----:R-:W-:-:S10]  /*2c10*/  DMUL R16, R14, UR4 ;  /* 0x000000040e107c28 */ /* 0x001fd40008000000 */
[----:B------:R-:W0:Y:S02]  /*2c20*/  F2F.F32.F64 R16, R16 ;  /* 0x0000001000107310 */ /* 0x000e240000301000 */
[----:B0-----:R-:W-:-:S07]  /*2c30*/  FSEL R23, -R16, R16, !P0 ;  /* 0x0000001010177208 */ /* 0x001fce0004000100 */
.L_x_25:
[C---:B------:R-:W-:Y:S01]  /*2c40*/  LOP3.LUT R15, R24.reuse, 0x1, RZ, 0xc0, !PT ;  /* 0x00000001180f7812 */ /* 0x040fe200078ec0ff */
[----:B------:R-:W-:Y:S01]  /*2c50*/  FMUL R14, R23, R23 ;  /* 0x00000017170e7220 */ /* 0x000fe20000400000 */
[----:B------:R-:W-:Y:S01]  /*2c60*/  VIADD R24, R24, 0x1 ;  /* 0x0000000118187836 */ /* 0x000fe20000000000 */
[----:B------:R-:W-:Y:S01]  /*2c70*/  BSSY.RECONVERGENT B1, `(.L_x_28) ;  /* 0x0000021000017945 */ /* 0x000fe20003800200 */
[----:B------:R-:W-:Y:S01]  /*2c80*/  ISETP.NE.U32.AND P0, PT, R15, 0x1, PT ;  /* 0x000000010f00780c */ /* 0x000fe20003f05070 */
[----:B------:R-:W-:Y:S01]  /*2c90*/  FFMA R21, R14, R21, -0.0013887860113754868507 ;  /* 0xbab607ed0e157423 */ /* 0x000fe20000000015 */
[----:B------:R-:W-:Y:S01]  /*2ca0*/  IMAD.MOV.U32 R15, RZ, RZ, 0x3d2aaabb ;  /* 0x3d2aaabbff0f7424 */ /* 0x000fe200078e00ff */
[----:B------:R-:W-:Y:S01]  /*2cb0*/  LOP3.LUT P1, RZ, R24, 0x2, RZ, 0xc0, !PT ;  /* 0x0000000218ff7812 */ /* 0x000fe2000782c0ff */
[----:B------:R-:W-:Y:S01]  /*2cc0*/  IMAD.MOV.U32 R16, RZ, RZ, 0x3effffff ;  /* 0x3effffffff107424 */ /* 0x000fe200078e00ff */
[----:B------:R-:W-:Y:S02]  /*2cd0*/  FSEL R23, R23, 1, !P0 ;  /* 0x3f80000017177808 */ /* 0x000fe40004000000 */
[----:B------:R-:W-:-:S02]  /*2ce0*/  FSEL R21, R21, -0.00019574658654164522886, P0 ;  /* 0xb94d415315157808 */ /* 0x000fc40000000000 */
[----:B------:R-:W-:Y:S02]  /*2cf0*/  FSEL R15, R15, 0.0083327032625675201416, P0 ;  /* 0x3c0885e40f0f7808 */ /* 0x000fe40000000000 */
[----:B------:R-:W-:Y:S01]  /*2d00*/  FSEL R24, -R16, -0.16666662693023681641, P0 ;  /* 0xbe2aaaa810187808 */ /* 0x000fe20000000100 */
[C---:B------:R-:W-:Y:S02]  /*2d10*/  FFMA R16, R14.reuse, R23, RZ ;  /* 0x000000170e107223 */ /* 0x040fe400000000ff */
[----:B------:R-:W-:-:S04]  /*2d20*/  FFMA R15, R14, R21, R15 ;  /* 0x000000150e0f7223 */ /* 0x000fc8000000000f */
[----:B------:R-:W-:-:S04]  /*2d30*/  FFMA R15, R14, R15, R24 ;  /* 0x0000000f0e0f7223 */ /* 0x000fc80000000018 */
[----:B------:R-:W-:-:S04]  /*2d40*/  FFMA R23, R16, R15, R23 ;  /* 0x0000000f10177223 */ /* 0x000fc80000000017 */
[----:B------:R-:W-:-:S04]  /*2d50*/  @P1 FADD R23, RZ, -R23 ;  /* 0x80000017ff171221 */ /* 0x000fc80000000000 */
[----:B------:R-:W-:-:S04]  /*2d60*/  FMUL R15, R11, R23 ;  /* 0x000000170b0f7220 */ /* 0x000fc80000400000 */
[----:B------:R-:W-:Y:S01]  /*2d70*/  FMUL R17, R20, R15 ;  /* 0x0000000f14117220 */ /* 0x000fe20000400000 */
[----:B------:R-:W-:-:S03]  /*2d80*/  FMUL R15, R23, R23 ;  /* 0x00000017170f7220 */ /* 0x000fc60000400000 */
[----:B------:R-:W-:Y:S01]  /*2d90*/  FFMA R17, R10, R22, -R17 ;  /* 0x000000160a117223 */ /* 0x000fe20000000811 */
[----:B------:R-:W-:-:S03]  /*2da0*/  FMUL R15, R18, R15 ;  /* 0x0000000f120f7220 */ /* 0x000fc60000400000 */
[----:B------:R-:W-:-:S04]  /*2db0*/  FMUL R17, R17, R17 ;  /* 0x0000001111117220 */ /* 0x000fc80000400000 */
[----:B------:R-:W-:-:S04]  /*2dc0*/  FFMA R15, R18, R15, R17 ;  /* 0x0000000f120f7223 */ /* 0x000fc80000000011 */
[----:B------:R-:W-:Y:S01]  /*2dd0*/  VIADD R16, R15, 0xf3000000 ;  /* 0xf30000000f107836 */ /* 0x000fe20000000000 */
[----:B------:R0:W1:Y:S04]  /*2de0*/  MUFU.RSQ R14, R15 ;  /* 0x0000000f000e7308 */ /* 0x0000680000001400 */
[----:B------:R-:W-:-:S13]  /*2df0*/  ISETP.GT.U32.AND P0, PT, R16, 0x727fffff, PT ;  /* 0x727fffff1000780c */ /* 0x000fda0003f04070 */
[----:B01----:R-:W-:Y:S05]  /*2e00*/  @!P0 BRA `(.L_x_29) ;  /* 0x00000000000c8947 */ /* 0x003fea0003800000 */
[----:B------:R-:W-:-:S07]  /*2e10*/  MOV R21, 0x2e30 ;  /* 0x00002e3000157802 */ /* 0x000fce0000000f00 */
[----:B------:R-:W-:Y:S05]  /*2e20*/  CALL.REL.NOINC `($__internal_0_$__cuda_sm20_sqrt_rn_f32_slowpath) ;  /* 0x0000000800cc7944 */ /* 0x000fea0003c00000 */
[----:B------:R-:W-:Y:S05]  /*2e30*/  BRA `(.L_x_30) ;  /* 0x0000000000107947 */ /* 0x000fea0003800000 */
.L_x_29:
[----:B------:R-:W-:Y:S01]  /*2e40*/  FMUL.FTZ R16, R15, R14 ;  /* 0x0000000e0f107220 */ /* 0x000fe20000410000 */
[----:B------:R-:W-:-:S03]  /*2e50*/  FMUL.FTZ R14, R14, 0.5 ;  /* 0x3f0000000e0e7820 */ /* 0x000fc60000410000 */
[----:B------:R-:W-:-:S04]  /*2e60*/  FFMA R15, -R16, R16, R15 ;  /* 0x00000010100f7223 */ /* 0x000fc8000000010f */
[----:B------:R-:W-:-:S07]  /*2e70*/  FFMA R16, R15, R14, R16 ;  /* 0x0000000e0f107223 */ /* 0x000fce0000000010 */
.L_x_30:
[----:B------:R-:W-:Y:S05]  /*2e80*/  BSYNC.RECONVERGENT B1 ;  /* 0x0000000000017941 */ /* 0x000fea0003800200 */
.L_x_28:
[----:B------:R-:W-:Y:S01]  /*2e90*/  FMUL R23, R10, R23 ;  /* 0x000000170a177220 */ /* 0x000fe20000400000 */
[----:B------:R-:W-:Y:S03]  /*2ea0*/  BSSY.RECONVERGENT B1, `(.L_x_31) ;  /* 0x0000011000017945 */ /* 0x000fe60003800200 */
[----:B------:R-:W-:-:S04]  /*2eb0*/  FMUL R20, R20, R23 ;  /* 0x0000001714147220 */ /* 0x000fc80000400000 */
[----:B------:R-:W-:-:S05]  /*2ec0*/  FFMA R17, R11, R22, R20 ;  /* 0x000000160b117223 */ /* 0x000fca0000000014 */
[----:B------:R-:W-:-:S04]  /*2ed0*/  FSETP.GT.AND P2, PT, |R16|, |R17|, PT ;  /* 0x400000111000720b */ /* 0x000fc80003f44200 */
[----:B------:R-:W-:Y:S02]  /*2ee0*/  FSEL R19, |R16|, |R17|, P2 ;  /* 0x4000001110137208 */ /* 0x000fe40001000200 */
[----:B------:R-:W-:Y:S02]  /*2ef0*/  FSEL R14, |R17|, |R16|, P2 ;  /* 0x40000010110e7208 */ /* 0x000fe40001000200 */
[----:B------:R-:W0:Y:S08]  /*2f00*/  MUFU.RCP R18, R19 ;  /* 0x0000001300127308 */ /* 0x000e300000001000 */
[----:B------:R-:W1:Y:S01]  /*2f10*/  FCHK P0, R14, R19 ;  /* 0x000000130e007302 */ /* 0x000e620000000000 */
[----:B0-----:R-:W-:-:S04]  /*2f20*/  FFMA R15, -R19, R18, 1 ;  /* 0x3f800000130f7423 */ /* 0x001fc80000000112 */
[----:B------:R-:W-:-:S04]  /*2f30*/  FFMA R15, R18, R15, R18 ;  /* 0x0000000f120f7223 */ /* 0x000fc80000000012 */
[----:B------:R-:W-:-:S04]  /*2f40*/  FFMA R18, R14, R15, RZ ;  /* 0x0000000f0e127223 */ /* 0x000fc800000000ff */
[----:B------:R-:W-:-:S04]  /*2f50*/  FFMA R20, -R19, R18, R14 ;  /* 0x0000001213147223 */ /* 0x000fc8000000010e */
[----:B------:R-:W-:Y:S01]  /*2f60*/  FFMA R15, R15, R20, R18 ;  /* 0x000000140f0f7223 */ /* 0x000fe20000000012 */
[----:B-1----:R-:W-:Y:S06]  /*2f70*/  @!P0 BRA `(.L_x_32) ;  /* 0x00000000000c8947 */ /* 0x002fec0003800000 */
[----:B------:R-:W-:-:S07]  /*2f80*/  MOV R21, 0x2fa0 ;  /* 0x00002fa000157802 */ /* 0x000fce0000000f00 */
[----:B------:R-:W-:Y:S05]  /*2f90*/  CALL.REL.NOINC `($__internal_1_$__cuda_sm3x_div_rn_noftz_f32_slowpath) ;  /* 0x0000000800cc7944 */ /* 0x000fea0003c00000 */
[----:B------:R-:W-:-:S07]  /*2fa0*/  IMAD.MOV.U32 R15, RZ, RZ, R18 ;  /* 0x000000ffff0f7224 */ /* 0x000fce00078e0012 */
.L_x_32:
[----:B------:R-:W-:Y:S05]  /*2fb0*/  BSYNC.RECONVERGENT B1 ;  /* 0x0000000000017941 */ /* 0x000fea0003800200 */
.L_x_31:
[----:B------:R-:W-:Y:S02]  /*2fc0*/  IMAD.MOV.U32 R21, RZ, RZ, 0x3b33710b ;  /* 0x3b33710bff157424 */ /* 0x000fe400078e00ff */
[----:B------:R-:W-:Y:S01]  /*2fd0*/  FMUL R14, R15, R15 ;  /* 0x0000000f0f0e7220 */ /* 0x000fe20000400000 */
[C---:B------:R-:W-:Y:S01]  /*2fe0*/  ISETP.GE.AND P0, PT, R17.reuse, RZ, PT ;  /* 0x000000ff1100720c */ /* 0x040fe20003f06270 */
[----:B------:R-:W-:Y:S01]  /*2ff0*/  UMOV UR4, 0x1a47a9e3 ;  /* 0x1a47a9e300047882 */ /* 0x000fe20000000000 */
[----:B------:R-:W-:Y:S01]  /*3000*/  FSETP.NEU.AND P3, PT, |R17|, |R16|, PT ;  /* 0x400000101100720b */ /* 0x000fe20003f6d200 */
[C---:B------:R-:W-:Y:S01]  /*3010*/  FFMA R21, R14.reuse, R21, -0.015681877732276916504 ;  /* 0xbc8077480e157423 */ /* 0x040fe20000000015 */
[----:B------:R-:W-:Y:S01]  /*3020*/  FSETP.NEU.AND P1, PT, R19, RZ, PT ;  /* 0x000000ff1300720b */ /* 0x000fe20003f2d000 */
[----:B------:R-:W-:Y:S01]  /*3030*/  FADD R17, |R17|, |R16| ;  /* 0x4000001011117221 */ /* 0x000fe20000000200 */
[----:B------:R-:W-:Y:S01]  /*3040*/  UMOV UR5, 0x404ca5dc ;  /* 0x404ca5dc00057882 */ /* 0x000fe20000000000 */
[C---:B------:R-:W-:Y:S01]  /*3050*/  FFMA R21, R14.reuse, R21, 0.042200751602649688721 ;  /* 0x3d2cdab20e157423 */ /* 0x040fe20000000015 */
[----:B------:R-:W-:Y:S03]  /*3060*/  BSSY.RECONVERGENT B1, `(.L_x_33) ;  /* 0x0000084000017945 */ /* 0x000fe60003800200 */
[----:B------:R-:W-:-:S04]  /*3070*/  FFMA R21, R14, R21, -0.074792981147766113281 ;  /* 0xbd992d100e157423 */ /* 0x000fc80000000015 */
[----:B------:R-:W-:-:S04]  /*3080*/  FFMA R21, R14, R21, 0.10640415549278259277 ;  /* 0x3dd9ea6c0e157423 */ /* 0x000fc80000000015 */
[----:B------:R-:W-:-:S04]  /*3090*/  FFMA R21, R14, R21, -0.14207722246646881104 ;  /* 0xbe117cb10e157423 */ /* 0x000fc80000000015 */
[----:B------:R-:W-:-:S04]  /*30a0*/  FFMA R21, R14, R21, 0.19993925094604492188 ;  /* 0x3e4cbce00e157423 */ /* 0x000fc80000000015 */
[----:B------:R-:W-:-:S04]  /*30b0*/  FFMA R21, R14, R21, -0.33333197236061096191 ;  /* 0xbeaaaa7d0e157423 */ /* 0x000fc80000000015 */
[----:B------:R-:W-:Y:S01]  /*30c0*/  FMUL R14, R14, R21 ;  /* 0x000000150e0e7220 */ /* 0x000fe20000400000 */
[----:B------:R-:W-:-:S03]  /*30d0*/  IMAD.MOV.U32 R21, RZ, RZ, 0x3f6ee581 ;  /* 0x3f6ee581ff157424 */ /* 0x000fc600078e00ff */
[----:B------:R-:W-:Y:S02]  /*30e0*/  FFMA R14, R14, R15, R15 ;  /* 0x0000000f0e0e7223 */ /* 0x000fe4000000000f */
[C---:B------:R-:W-:Y:S02]  /*30f0*/  FSEL R18, R21.reuse, 1.8663789033889770508, P2 ;  /* 0x3feee58115127808 */ /* 0x040fe40001000000 */
[----:B------:R-:W-:-:S05]  /*3100*/  FFMA R15, R21, 1.6832555532455444336, -R14 ;  /* 0x3fd774eb150f7823 */ /* 0x000fca000000080e */
[-C--:B------:R-:W-:Y:S02]  /*3110*/  FSEL R21, R15, R14.reuse, P2 ;  /* 0x0000000e0f157208 */ /* 0x080fe40001000000 */
[----:B------:R-:W-:Y:S01]  /*3120*/  FSEL R15, R14, -R14, P2 ;  /* 0x8000000e0e0f7208 */ /* 0x000fe20001000000 */
[----:B------:R-:W-:-:S04]  /*3130*/  IMAD.MOV.U32 R14, RZ, RZ, 0x4016cbe4 ;  /* 0x4016cbe4ff0e7424 */ /* 0x000fc800078e00ff */
[----:B------:R-:W-:Y:S01]  /*3140*/  @!P0 FFMA R21, R18, 1.6832555532455444336, R15 ;  /* 0x3fd774eb12158823 */ /* 0x000fe2000000000f */
[----:B------:R-:W-:Y:S02]  /*3150*/  @!P3 FSEL R21, R14, 0.78539818525314331055, !P0 ;  /* 0x3f490fdb0e15b808 */ /* 0x000fe40004000000 */
[----:B------:R-:W-:Y:S02]  /*3160*/  @!P1 FSEL R21, RZ, 3.1415927410125732422, P0 ;  /* 0x40490fdbff159808 */ /* 0x000fe40000000000 */
[----:B------:R-:W-:Y:S02]  /*3170*/  FSETP.NAN.AND P0, PT, R17, R17, PT ;  /* 0x000000111100720b */ /* 0x000fe40003f08000 */
[----:B------:R-:W-:-:S04]  /*3180*/  LOP3.LUT R16, R21, 0x80000000, R16, 0xb8, !PT ;  /* 0x8000000015107812 */ /* 0x000fc800078eb810 */
[----:B------:R-:W-:Y:S01]  /*3190*/  FSEL R16, R17, R16, P0 ;  /* 0x0000001011107208 */ /* 0x000fe20000000000 */
[----:B------:R-:W-:-:S03]  /*31a0*/  IMAD.MOV.U32 R17, RZ, RZ, RZ ;  /* 0x000000ffff117224 */ /* 0x000fc600078e00ff */
[----:B------:R-:W0:Y:S02]  /*31b0*/  F2F.F64.F32 R14, R16 ;  /* 0x00000010000e7310 */ /* 0x000e240000201800 */
[----:B0-----:R-:W-:-:S10]  /*31c0*/  DMUL R14, R14, UR4 ;  /* 0x000000040e0e7c28 */ /* 0x001fd40008000000 */
[----:B------:R-:W0:Y:S02]  /*31d0*/  F2F.F32.F64 R14, R14 ;  /* 0x0000000e000e7310 */ /* 0x000e240000301000 */
[----:B0-----:R-:W-:-:S13]  /*31e0*/  FSETP.GEU.AND P0, PT, R14, RZ, PT ;  /* 0x000000ff0e00720b */ /* 0x001fda0003f0e000 */
[----:B------:R-:W-:Y:S05]  /*31f0*/  @!P0 BRA `(.L_x_34) ;  /* 0x0000000400a88947 */ /* 0x000fea0003800000 */
[----:B------:R-:W-:Y:S01]  /*3200*/  FSETP.GE.AND P0, PT, R14, 100, PT ;  /* 0x42c800000e00780b */ /* 0x000fe20003f06000 */
[----:B------:R-:W-:-:S12]  /*3210*/  IMAD.MOV.U32 R17, RZ, RZ, 0x1c ;  /* 0x0000001cff117424 */ /* 0x000fd800078e00ff */
[----:B------:R-:W-:Y:S05]  /*3220*/  @P0 BRA `(.L_x_34) ;  /* 0x00000004009c0947 */ /* 0x000fea0003800000 */
[C---:B------:R-:W-:Y:S02]  /*3230*/  FSETP.GEU.AND P0, PT, R14.reuse, 0.0010000000474974513054, PT ;  /* 0x3a83126f0e00780b */ /* 0x040fe40003f0e000 */
[----:B------:R-:W-:Y:S02]  /*3240*/  FSETP.GE.AND P1, PT, R14, RZ, PT ;  /* 0x000000ff0e00720b */ /* 0x000fe40003f26000 */
[----:B------:R-:W-:-:S11]  /*3250*/  MOV R17, 0x1 ;  /* 0x0000000100117802 */ /* 0x000fd60000000f00 */
[----:B------:R-:W-:Y:S05]  /*3260*/  @!P0 BRA P1, `(.L_x_34) ;  /* 0x00000004008c8947 */ /* 0x000fea0000800000 */
[C---:B------:R-:W-:Y:S01]  /*3270*/  FSETP.GEU.AND P0, PT, R14.reuse, 0.0015849999617785215378, PT ;  /* 0x3acfbfc60e00780b */ /* 0x040fe20003f0e000 */
[----:B------:R-:W-:Y:S01]  /*3280*/  IMAD.MOV.U32 R17, RZ, RZ, 0x2 ;  /* 0x00000002ff117424 */ /* 0x000fe200078e00ff */
[----:B------:R-:W-:-:S13]  /*3290*/  FSETP.GE.AND P1, PT, R14, 0.0010000000474974513054, PT ;  /* 0x3a83126f0e00780b */ /* 0x000fda0003f26000 */
[----:B------:R-:W-:Y:S05]  /*32a0*/  @!P0 BRA P1, `(.L_x_34) ;  /* 0x00000004007c8947 */ /* 0x000fea0000800000 */
[C---:B------:R-:W-:Y:S01]  /*32b0*/  FSETP.GEU.AND P0, PT, R14.reuse, 0.0025120000354945659637, PT ;  /* 0x3b24a05e0e00780b */ /* 0x040fe20003f0e000 */
[----:B------:R-:W-:Y:S01]  /*32c0*/  IMAD.MOV.U32 R17, RZ, RZ, 0x3 ;  /* 0x00000003ff117424 */ /* 0x000fe200078e00ff */
[----:B------:R-:W-:-:S13]  /*32d0*/  FSETP.GE.AND P1, PT, R14, 0.0015849999617785215378, PT ;  /* 0x3acfbfc60e00780b */ /* 0x000fda0003f26000 */
[----:B------:R-:W-:Y:S05]  /*32e0*/  @!P0 BRA P1, `(.L_x_34) ;  /* 0x00000004006c8947 */ /* 0x000fea0000800000 */
[C---:B------:R-:W-:Y:S01]  /*32f0*/  FSETP.GEU.AND P0, PT, R14.reuse, 0.0039809998124837875366, PT ;  /* 0x3b82730c0e00780b */ /* 0x040fe20003f0e000 */
[----:B------:R-:W-:Y:S01]  /*3300*/  IMAD.MOV.U32 R17, RZ, RZ, 0x4 ;  /* 0x00000004ff117424 */ /* 0x000fe200078e00ff */
[----:B------:R-:W-:-:S13]  /*3310*/  FSETP.GE.AND P1, PT, R14, 0.0025120000354945659637, PT ;  /* 0x3b24a05e0e00780b */ /* 0x000fda0003f26000 */
[----:B------:R-:W-:Y:S05]  /*3320*/  @!P0 BRA P1, `(.L_x_34) ;  /* 0x00000004005c8947 */ /* 0x000fea0000800000 */
[C---:B------:R-:W-:Y:S01]  /*3330*/  FSETP.GEU.AND P0, PT, R14.reuse, 0.0063100000843405723572, PT ;  /* 0x3bcec41e0e00780b */ /* 0x040fe20003f0e000 */
[----:B------:R-:W-:Y:S01]  /*3340*/  IMAD.MOV.U32 R17, RZ, RZ, 0x5 ;  /* 0x00000005ff117424 */ /* 0x000fe200078e00ff */
[----:B------:R-:W-:-:S13]  /*3350*/  FSETP.GE.AND P1, PT, R14, 0.0039809998124837875366, PT ;  /* 0x3b82730c0e00780b */ /* 0x000fda0003f26000 */
[----:B------:R-:W-:Y:S05]  /*3360*/  @!P0 BRA P1, `(.L_x_34) ;  /* 0x00000004004c8947 */ /* 0x000fea0000800000 */
[C---:B------:R-:W-:Y:S01]  /*3370*/  FSETP.GEU.AND P0, PT, R14.reuse, 0.0099999997764825820923, PT ;  /* 0x3c23d70a0e00780b */ /* 0x040fe20003f0e000 */
[----:B------:R-:W-:Y:S01]  /*3380*/  IMAD.MOV.U32 R17, RZ, RZ, 0x6 ;  /* 0x00000006ff117424 */ /* 0x000fe200078e00ff */
[----:B------:R-:W-:-:S13]  /*3390*/  FSETP.GE.AND P1, PT, R14, 0.0063100000843405723572, PT ;  /* 0x3bcec41e0e00780b */ /* 0x000fda0003f26000 */
[----:B------:R-:W-:Y:S05]  /*33a0*/  @!P0 BRA P1, `(.L_x_34) ;  /* 0x00000004003c8947 */ /* 0x000fea0000800000 */
[C---:B------:R-:W-:Y:S01]  /*33b0*/  FSETP.GEU.AND P0, PT, R14.reuse, 0.015848999843001365662, PT ;  /* 0x3c81d5c30e00780b */ /* 0x040fe20003f0e000 */
[----:B------:R-:W-:Y:S01]  /*33c0*/  IMAD.MOV.U32 R17, RZ, RZ, 0x7 ;  /* 0x00000007ff117424 */ /* 0x000fe200078e00ff */
[----:B------:R-:W-:-:S13]  /*33d0*/  FSETP.GE.AND P1, PT, R14, 0.0099999997764825820923, PT ;  /* 0x3c23d70a0e00780b */ /* 0x000fda0003f26000 */
[----:B------:R-:W-:Y:S05]  /*33e0*/  @!P0 BRA P1, `(.L_x_34) ;  /* 0x00000004002c8947 */ /* 0x000fea0000800000 */
[C---:B------:R-:W-:Y:S01]  /*33f0*/  FSETP.GEU.AND P0, PT, R14.reuse, 0.025118999183177947998, PT ;  /* 0x3ccdc65c0e00780b */ /* 0x040fe20003f0e000 */
[----:B------:R-:W-:Y:S01]  /*3400*/  IMAD.MOV.U32 R17, RZ, RZ, 0x8 ;  /* 0x00000008ff117424 */ /* 0x000fe200078e00ff */
[----:B------:R-:W-:-:S13]  /*3410*/  FSETP.GE.AND P1, PT, R14, 0.015848999843001365662, PT ;  /* 0x3c81d5c30e00780b */ /* 0x000fda0003f26000 */
[----:B------:R-:W-:Y:S05]  /*3420*/  @!P0 BRA P1, `(.L_x_34) ;  /* 0x00000004001c8947 */ /* 0x000fea0000800000 */
[C---:B------:R-:W-:Y:S01]  /*3430*/  FSETP.GEU.AND P0, PT, R14.reuse, 0.039811000227928161621, PT ;  /* 0x3d2310dc0e00780b */ /* 0x040fe20003f0e000 */
[----:B------:R-:W-:Y:S01]  /*3440*/  IMAD.MOV.U32 R17, RZ, RZ, 0x9 ;  /* 0x00000009ff117424 */ /* 0x000fe200078e00ff */
[----:B------:R-:W-:-:S13]  /*3450*/  FSETP.GE.AND P1, PT, R14, 0.025118999183177947998, PT ;  /* 0x3ccdc65c0e00780b */ /* 0x000fda0003f26000 */
[----:B------:R-:W-:Y:S05]  /*3460*/  @!P0 BRA P1, `(.L_x_34) ;  /* 0x00000004000c8947 */ /* 0x000fea0000800000 */
[C---:B------:R-:W-:Y:S01]  /*3470*/  FSETP.GEU.AND P0, PT, R14.reuse, 0.063096001744270324707, PT ;  /* 0x3d81387a0e00780b */ /* 0x040fe20003f0e000 */
[----:B------:R-:W-:Y:S01]  /*3480*/  IMAD.MOV.U32 R17, RZ, RZ, 0xa ;  /* 0x0000000aff117424 */ /* 0x000fe200078e00ff */
[----:B------:R-:W-:-:S13]  /*3490*/  FSETP.GE.AND P1, PT, R14, 0.039811000227928161621, PT ;  /* 0x3d2310dc0e00780b */ /* 0x000fda0003f26000 */
[----:B------:R-:W-:Y:S05]  /*34a0*/  @!P0 BRA P1, `(.L_x_34) ;  /* 0x0000000000fc8947 */ /* 0x000fea0000800000 */
[C---:B------:R-:W-:Y:S01]  /*34b0*/  FSETP.GEU.AND P0, PT, R14.reuse, 0.10000000149011611938, PT ;  /* 0x3dcccccd0e00780b */ /* 0x040fe20003f0e000 */
[----:B------:R-:W-:Y:S01]  /*34c0*/  IMAD.MOV.U32 R17, RZ, RZ, 0xb ;  /* 0x0000000bff117424 */ /* 0x000fe200078e00ff */
[----:B------:R-:W-:-:S13]  /*34d0*/  FSETP.GE.AND P1, PT, R14, 0.063096001744270324707, PT ;  /* 0x3d81387a0e00780b */ /* 0x000fda0003f26000 */
[----:B------:R-:W-:Y:S05]  /*34e0*/  @!P0 BRA P1, `(.L_x_34) ;  /* 0x0000000000ec8947 */ /* 0x000fea0000800000 */
[C---:B------:R-:W-:Y:S01]  /*34f0*/  FSETP.GEU.AND P0, PT, R14.reuse, 0.15848900377750396729, PT ;  /* 0x3e224af10e00780b */ /* 0x040fe20003f0e000 */
[----:B------:R-:W-:Y:S01]  /*3500*/  HFMA2 R17, -RZ, RZ, 0, 7.152557373046875e-07 ;  /* 0x0000000cff117431 */ /* 0x000fe200000001ff */
[----:B------:R-:W-:-:S13]  /*3510*/  FSETP.GE.AND P1, PT, R14, 0.10000000149011611938, PT ;  /* 0x3dcccccd0e00780b */ /* 0x000fda0003f26000 */
[----:B------:R-:W-:Y:S05]  /*3520*/  @!P0 BRA P1, `(.L_x_34) ;  /* 0x0000000000dc8947 */ /* 0x000fea0000800000 */
[C---:B------:R-:W-:Y:S01]  /*3530*/  FSETP.GEU.AND P0, PT, R14.reuse, 0.25118899345397949219, PT ;  /* 0x3e809bd80e00780b */ /* 0x040fe20003f0e000 */
[----:B------:R-:W-:Y:S01]  /*3540*/  IMAD.MOV.U32 R17, RZ, RZ, 0xd ;  /* 0x0000000dff117424 */ /* 0x000fe200078e00ff */
[----:B------:R-:W-:-:S13]  /*3550*/  FSETP.GE.AND P1, PT, R14, 0.15848900377750396729, PT ;  /* 0x3e224af10e00780b */ /* 0x000fda0003f26000 */
[----:B------:R-:W-:Y:S05]  /*3560*/  @!P0 BRA P1, `(.L_x_34) ;  /* 0x0000000000cc8947 */ /* 0x000fea0000800000 */
[C---:B------:R-:W-:Y:S01]  /*3570*/  FSETP.GEU.AND P0, PT, R14.reuse, 0.39810699224472045898, PT ;  /* 0x3ecbd4ae0e00780b */ /* 0x040fe20003f0e000 */
[----:B------:R-:W-:Y:S01]  /*3580*/  IMAD.MOV.U32 R17, RZ, RZ, 0xe ;  /* 0x0000000eff117424 */ /* 0x000fe200078e00ff */
[----:B------:R-:W-:-:S13]  /*3590*/  FSETP.GE.AND P1, PT, R14, 0.25118899345397949219, PT ;  /* 0x3e809bd80e00780b */ /* 0x000fda0003f26000 */
[----:B------:R-:W-:Y:S05]  /*35a0*/  @!P0 BRA P1, `(.L_x_34) ;  /* 0x0000000000bc8947 */ /* 0x000fea0000800000 */
[C---:B------:R-:W-:Y:S01]  /*35b0*/  FSETP.GEU.AND P0, PT, R14.reuse, 0.63095700740814208984, PT ;  /* 0x3f2186660e00780b */ /* 0x040fe20003f0e000 */
[----:B------:R-:W-:Y:S01]  /*35c0*/  IMAD.MOV.U32 R17, RZ, RZ, 0xf ;  /* 0x0000000fff117424 */ /* 0x000fe200078e00ff */
[----:B------:R-:W-:-:S13]  /*35d0*/  FSETP.GE.AND P1, PT, R14, 0.39810699224472045898, PT ;  /* 0x3ecbd4ae0e00780b */ /* 0x000fda0003f26000 */
[----:B------:R-:W-:Y:S05]  /*35e0*/  @!P0 BRA P1, `(.L_x_34) ;  /* 0x0000000000ac8947 */ /* 0x000fea0000800000 */
[C---:B------:R-:W-:Y:S01]  /*35f0*/  FSETP.GEU.AND P0, PT, R14.reuse, 1, PT ;  /* 0x3f8000000e00780b */ /* 0x040fe20003f0e000 */
[----:B------:R-:W-:Y:S01]  /*3600*/  IMAD.MOV.U32 R17, RZ, RZ, 0x10 ;  /* 0x00000010ff117424 */ /* 0x000fe200078e00ff */
[----:B------:R-:W-:-:S13]  /*3610*/  FSETP.GE.AND P1, PT, R14, 0.63095700740814208984, PT ;  /* 0x3f2186660e00780b */ /* 0x000fda0003f26000 */
[----:B------:R-:W-:Y:S05]  /*3620*/  @!P0 BRA P1, `(.L_x_34) ;  /* 0x00000000009c8947 */ /* 0x000fea0000800000 */
[C---:B------:R-:W-:Y:S01]  /*3630*/  FSETP.GEU.AND P0, PT, R14.reuse, 1.5848929882049560547, PT ;  /* 0x3fcaddc60e00780b */ /* 0x040fe20003f0e000 */
[----:B------:R-:W-:Y:S01]  /*3640*/  IMAD.MOV.U32 R17, RZ, RZ, 0x11 ;  /* 0x00000011ff117424 */ /* 0x000fe200078e00ff */
[----:B------:R-:W-:-:S13]  /*3650*/  FSETP.GE.AND P1, PT, R14, 1, PT ;  /* 0x3f8000000e00780b */ /* 0x000fda0003f26000 */
[----:B------:R-:W-:Y:S05]  /*3660*/  @!P0 BRA P1, `(.L_x_34) ;  /* 0x00000000008c8947 */ /* 0x000fea0000800000 */
[C---:B------:R-:W-:Y:S01]  /*3670*/  FSETP.GEU.AND P0, PT, R14.reuse, 2.5118858814239501953, PT ;  /* 0x4020c2bd0e00780b */ /* 0x040fe20003f0e000 */
[----:B------:R-:W-:Y:S01]  /*3680*/  IMAD.MOV.U32 R17, RZ, RZ, 0x12 ;  /* 0x00000012ff117424 */ /* 0x000fe200078e00ff */
[----:B------:R-:W-:-:S13]  /*3690*/  FSETP.GE.AND P1, PT, R14, 1.5848929882049560547, PT ;  /* 0x3fcaddc60e00780b */ /* 0x000fda0003f26000 */
[----:B------:R-:W-:Y:S05]  /*36a0*/  @!P0 BRA P1, `(.L_x_34) ;  /* 0x00000000007c8947 */ /* 0x000fea0000800000 */
[C---:B------:R-:W-:Y:S01]  /*36b0*/  FSETP.GEU.AND P0, PT, R14.reuse, 3.9810719490051269531, PT ;  /* 0x407ec9e20e00780b */ /* 0x040fe20003f0e000 */
[----:B------:R-:W-:Y:S01]  /*36c0*/  IMAD.MOV.U32 R17, RZ, RZ, 0x13 ;  /* 0x00000013ff117424 */ /* 0x000fe200078e00ff */
[----:B------:R-:W-:-:S13]  /*36d0*/  FSETP.GE.AND P1, PT, R14, 2.5118858814239501953, PT ;  /* 0x4020c2bd0e00780b */ /* 0x000fda0003f26000 */
[----:B------:R-:W-:Y:S05]  /*36e0*/  @!P0 BRA P1, `(.L_x_34) ;  /* 0x00000000006c8947 */ /* 0x000fea0000800000 */
[C---:B------:R-:W-:Y:S01]  /*36f0*/  FSETP.GEU.AND P0, PT, R14.reuse, 6.3095731735229492188, PT ;  /* 0x40c9e8060e00780b */ /* 0x040fe20003f0e000 */
[----:B------:R-:W-:Y:S01]  /*3700*/  IMAD.MOV.U32 R17, RZ, RZ, 0x14 ;  /* 0x00000014ff117424 */ /* 0x000fe200078e00ff */
[----:B------:R-:W-:-:S13]  /*3710*/  FSETP.GE.AND P1, PT, R14, 3.9810719490051269531, PT ;  /* 0x407ec9e20e00780b */ /* 0x000fda0003f26000 */
[----:B------:R-:W-:Y:S05]  /*3720*/  @!P0 BRA P1, `(.L_x_34) ;  /* 0x00000000005c8947 */ /* 0x000fea0000800000 */
[C---:B------:R-:W-:Y:S01]  /*3730*/  FSETP.GEU.AND P0, PT, R14.reuse, 10, PT ;  /* 0x412000000e00780b */ /* 0x040fe20003f0e000 */
[----:B------:R-:W-:Y:S01]  /*3740*/  IMAD.MOV.U32 R17, RZ, RZ, 0x15 ;  /* 0x00000015ff117424 */ /* 0x000fe200078e00ff */
[----:B------:R-:W-:-:S13]  /*3750*/  FSETP.GE.AND P1, PT, R14, 6.3095731735229492188, PT ;  /* 0x40c9e8060e00780b */ /* 0x000fda0003f26000 */
[----:B------:R-:W-:Y:S05]  /*3760*/  @!P0 BRA P1, `(.L_x_34) ;  /* 0x00000000004c8947 */ /* 0x000fea0000800000 */
[C---:B------:R-:W-:Y:S01]  /*3770*/  FSETP.GEU.AND P0, PT, R14.reuse, 15.848932266235351562, PT ;  /* 0x417d953a0e00780b */ /* 0x040fe20003f0e000 */
[----:B------:R-:W-:Y:S01]  /*3780*/  IMAD.MOV.U32 R17, RZ, RZ, 0x16 ;  /* 0x00000016ff117424 */ /* 0x000fe200078e00ff */
[----:B------:R-:W-:-:S13]  /*3790*/  FSETP.GE.AND P1, PT, R14, 10, PT ;  /* 0x412000000e00780b */ /* 0x000fda0003f26000 */
[----:B------:R-:W-:Y:S05]  /*37a0*/  @!P0 BRA P1, `(.L_x_34) ;  /* 0x00000000003c8947 */ /* 0x000fea0000800000 */
[C---:B------:R-:W-:Y:S02]  /*37b0*/  FSETP.GEU.AND P0, PT, R14.reuse, 25.118864059448242188, PT ;  /* 0x41c8f36f0e00780b */ /* 0x040fe40003f0e000 */
[----:B------:R-:W-:Y:S02]  /*37c0*/  FSETP.GE.AND P1, PT, R14, 15.848932266235351562, PT ;  /* 0x417d953a0e00780b */ /* 0x000fe40003f26000 */
[----:B------:R-:W-:-:S11]  /*37d0*/  MOV R17, 0x17 ;  /* 0x0000001700117802 */ /* 0x000fd60000000f00 */
[----:B------:R-:W-:Y:S05]  /*37e0*/  @!P0 BRA P1, `(.L_x_34) ;  /* 0x00000000002c8947 */ /* 0x000fea0000800000 */
[C---:B------:R-:W-:Y:S01]  /*37f0*/  FSETP.GEU.AND P0, PT, R14.reuse, 39.810718536376953125, PT ;  /* 0x421f3e2d0e00780b */ /* 0x040fe20003f0e000 */
[----:B------:R-:W-:Y:S01]  /*3800*/  IMAD.MOV.U32 R17, RZ, RZ, 0x18 ;  /* 0x00000018ff117424 */ /* 0x000fe200078e00ff */
[----:B------:R-:W-:-:S13]  /*3810*/  FSETP.GE.AND P1, PT, R14, 25.118864059448242188, PT ;  /* 0x41c8f36f0e00780b */ /* 0x000fda0003f26000 */
[----:B------:R-:W-:Y:S05]  /*3820*/  @!P0 BRA P1, `(.L_x_34) ;  /* 0x00000000001c8947 */ /* 0x000fea0000800000 */
[----:B------:R-:W-:Y:S01]  /*3830*/  FSETP.GEU.AND P0, PT, R14, 63.095733642578125, PT ;  /* 0x427c62080e00780b */ /* 0x000fe20003f0e000 */
[----:B------:R-:W-:-:S03]  /*3840*/  IMAD.MOV.U32 R17, RZ, RZ, 0x19 ;  /* 0x00000019ff117424 */ /* 0x000fc600078e00ff */
[----:B------:R-:W-:-:S13]  /*3850*/  FSETP.GE.AND P0, PT, R14, 39.810718536376953125, !P0 ;  /* 0x421f3e2d0e00780b */ /* 0x000fda0004706000 */
[C---:B------:R-:W-:Y:S02]  /*3860*/  @!P0 FSETP.GEU.AND P2, PT, R14.reuse, 100, PT ;  /* 0x42c800000e00880b */ /* 0x040fe40003f4e000 */
[----:B------:R-:W-:Y:S02]  /*3870*/  @!P0 FSETP.GE.AND P1, PT, R14, 63.095733642578125, PT ;  /* 0x427c62080e00880b */ /* 0x000fe40003f26000 */
[----:B------:R-:W-:-:S04]  /*3880*/  @!P0 SEL R14, RZ, 0x1a, P2 ;  /* 0x0000001aff0e8807 */ /* 0x000fc80001000000 */
[----:B------:R-:W-:-:S07]  /*3890*/  @!P0 SEL R17, R14, RZ, P1 ;  /* 0x000000ff0e118207 */ /* 0x000fce0000800000 */
.L_x_34:
[----:B------:R-:W-:Y:S05]  /*38a0*/  BSYNC.RECONVERGENT B1 ;  /* 0x0000000000017941 */ /* 0x000fea0003800200 */
.L_x_33:
[----:B------:R-:W0:Y:S01]  /*38b0*/  LDC.64 R14, c[0x0][0x3a8] ;  /* 0x0000ea00ff0e7b82 */ /* 0x000e220000000a00 */
[----:B------:R-:W-:-:S04]  /*38c0*/  IMAD R17, R0, 0x1d, R17 ;  /* 0x0000001d00117824 */ /* 0x000fc800078e0211 */
[----:B0-----:R-:W-:-:S05]  /*38d0*/  IMAD.WIDE R14, R17, 0x4, R14 ;  /* 0x00000004110e7825 */ /* 0x001fca00078e020e */
[----:B------:R-:W2:Y:S02]  /*38e0*/  LDG.E R16, desc[UR6][R14.64] ;  /* 0x000000060e107981 */ /* 0x000ea4000c1e1900 */
[----:B--2---:R-:W-:-:S05]  /*38f0*/  VIADD R17, R16, 0x1 ;  /* 0x0000000110117836 */ /* 0x004fca0000000000 */
[----:B------:R0:W-:Y:S02]  /*3900*/  STG.E desc[UR6][R14.64], R17 ;  /* 0x000000110e007986 */ /* 0x0001e4000c101906 */
.L_x_11:
[----:B------:R-:W-:Y:S05]  /*3910*/  BSYNC.RECONVERGENT B0 ;  /* 0x0000000000007941 */ /* 0x000fea0003800200 */
.L_x_10:
[C---:B------:R-:W-:Y:S01]  /*3920*/  ISETP.NE.AND P0, PT, R13.reuse, R12, PT ;  /* 0x0000000c0d00720c */ /* 0x040fe20003f05270 */
[----:B------:R-:W-:-:S12]  /*3930*/  VIADD R13, R13, 0x1 ;  /* 0x000000010d0d7836 */ /* 0x000fd80000000000 */
[----:B------:R-:W-:Y:S05]  /*3940*/  @P0 BRA `(.L_x_35) ;  /* 0xffffffd400a40947 */ /* 0x000fea000383ffff */
[----:B------:R-:W-:Y:S05]  /*3950*/  EXIT ;  /* 0x000000000000794d */ /* 0x000fea0003800000 */
        .weak           $__internal_0_$__cuda_sm20_sqrt_rn_f32_slowpath
        .type           $__internal_0_$__cuda_sm20_sqrt_rn_f32_slowpath,@function
        .size           $__internal_0_$__cuda_sm20_sqrt_rn_f32_slowpath,($__internal_1_$__cuda_sm3x_div_rn_noftz_f32_slowpath - $__internal_0_$__cuda_sm20_sqrt_rn_f32_slowpath)
$__internal_0_$__cuda_sm20_sqrt_rn_f32_slowpath:
[----:B------:R-:W-:-:S13]  /*3960*/  LOP3.LUT P0, RZ, R15, 0x7fffffff, RZ, 0xc0, !PT ;  /* 0x7fffffff0fff7812 */ /* 0x000fda000780c0ff */
[----:B------:R-:W-:Y:S05]  /*3970*/  @!P0 BRA `(.L_x_36) ;  /* 0x0000000000448947 */ /* 0x000fea0003800000 */
[----:B------:R-:W-:Y:S01]  /*3980*/  FSETP.GEU.FTZ.AND P0, PT, R15, RZ, PT ;  /* 0x000000ff0f00720b */ /* 0x000fe20003f1e000 */
[----:B------:R-:W-:-:S12]  /*3990*/  IMAD.MOV.U32 R14, RZ, RZ, R15 ;  /* 0x000000ffff0e7224 */ /* 0x000fd800078e000f */
[----:B------:R-:W-:Y:S01]  /*39a0*/  @!P0 IMAD.MOV.U32 R15, RZ, RZ, 0x7fffffff ;  /* 0x7fffffffff0f8424 */ /* 0x000fe200078e00ff */
[----:B------:R-:W-:Y:S06]  /*39b0*/  @!P0 BRA `(.L_x_36) ;  /* 0x0000000000348947 */ /* 0x000fec0003800000 */
[----:B------:R-:W-:-:S13]  /*39c0*/  FSETP.GTU.FTZ.AND P0, PT, |R14|, +INF , PT ;  /* 0x7f8000000e00780b */ /* 0x000fda0003f1c200 */
[----:B------:R-:W-:Y:S01]  /*39d0*/  @P0 FADD.FTZ R15, R14, 1 ;  /* 0x3f8000000e0f0421 */ /* 0x000fe20000010000 */
[----:B------:R-:W-:Y:S06]  /*39e0*/  @P0 BRA `(.L_x_36) ;  /* 0x0000000000280947 */ /* 0x000fec0003800000 */
[----:B------:R-:W-:-:S13]  /*39f0*/  FSETP.NEU.FTZ.AND P0, PT, |R14|, +INF , PT ;  /* 0x7f8000000e00780b */ /* 0x000fda0003f1d200 */
[----:B------:R-:W-:-:S04]  /*3a00*/  @P0 FFMA R16, R14, 1.84467440737095516160e+19, RZ ;  /* 0x5f8000000e100823 */ /* 0x000fc800000000ff */
[----:B------:R-:W0:Y:S02]  /*3a10*/  @P0 MUFU.RSQ R15, R16 ;  /* 0x00000010000f0308 */ /* 0x000e240000001400 */
[----:B0-----:R-:W-:Y:S01]  /*3a20*/  @P0 FMUL.FTZ R17, R16, R15 ;  /* 0x0000000f10110220 */ /* 0x001fe20000410000 */
[----:B------:R-:W-:Y:S01]  /*3a30*/  @P0 FMUL.FTZ R19, R15, 0.5 ;  /* 0x3f0000000f130820 */ /* 0x000fe20000410000 */
[----:B------:R-:W-:Y:S02]  /*3a40*/  @!P0 IMAD.MOV.U32 R15, RZ, RZ, R14 ;  /* 0x000000ffff0f8224 */ /* 0x000fe400078e000e */
[----:B------:R-:W-:-:S04]  /*3a50*/  @P0 FADD.FTZ R18, -R17, -RZ ;  /* 0x800000ff11120221 */ /* 0x000fc80000010100 */
[----:B------:R-:W-:-:S04]  /*3a60*/  @P0 FFMA R18, R17, R18, R16 ;  /* 0x0000001211120223 */ /* 0x000fc80000000010 */
[----:B------:R-:W-:-:S04]  /*3a70*/  @P0 FFMA R18, R18, R19, R17 ;  /* 0x0000001312120223 */ /* 0x000fc80000000011 */
[----:B------:R-:W-:-:S07]  /*3a80*/  @P0 FMUL.FTZ R15, R18, 2.3283064365386962891e-10 ;  /* 0x2f800000120f0820 */ /* 0x000fce0000410000 */
.L_x_36:
[----:B------:R-:W-:Y:S02]  /*3a90*/  IMAD.MOV.U32 R16, RZ, RZ, R15 ;  /* 0x000000ffff107224 */ /* 0x000fe400078e000f */
[----:B------:R-:W-:Y:S02]  /*3aa0*/  IMAD.MOV.U32 R14, RZ, RZ, R21 ;  /* 0x000000ffff0e7224 */ /* 0x000fe400078e0015 */
[----:B------:R-:W-:-:S04]  /*3ab0*/  IMAD.MOV.U32 R15, RZ, RZ, 0x0 ;  /* 0x00000000ff0f7424 */ /* 0x000fc800078e00ff */
[----:B------:R-:W-:Y:S05]  /*3ac0*/  RET.REL.NODEC R14 `(_Z8distancePfS_S_S_iiPiS_b) ;  /* 0xffffffc40e4c7950 */ /* 0x000fea0003c3ffff */
        .weak           $__internal_1_$__cuda_sm3x_div_rn_noftz_f32_slowpath
        .type           $__internal_1_$__cuda_sm3x_div_rn_noftz_f32_slowpath,@function
        .size           $__internal_1_$__cuda_sm3x_div_rn_noftz_f32_slowpath,(.L_x_50 - $__internal_1_$__cuda_sm3x_div_rn_noftz_f32_slowpath)
$__internal_1_$__cuda_sm3x_div_rn_noftz_f32_slowpath:
[--C-:B------:R-:W-:Y:S01]  /*3ad0*/  SHF.R.U32.HI R20, RZ, 0x17, R19.reuse ;  /* 0x00000017ff147819 */ /* 0x100fe20000011613 */
[----:B------:R-:W-:Y:S01]  /*3ae0*/  BSSY.RECONVERGENT B2, `(.L_x_37) ;  /* 0x0000065000027945 */ /* 0x000fe20003800200 */
[--C-:B------:R-:W-:Y:S01]  /*3af0*/  SHF.R.U32.HI R24, RZ, 0x17, R14.reuse ;  /* 0x00000017ff187819 */ /* 0x100fe2000001160e */
[----:B------:R-:W-:Y:S01]  /*3b00*/  IMAD.MOV.U32 R22, RZ, RZ, R14 ;  /* 0x000000ffff167224 */ /* 0x000fe200078e000e */
[----:B------:R-:W-:Y:S01]  /*3b10*/  LOP3.LUT R20, R20, 0xff, RZ, 0xc0, !PT ;  /* 0x000000ff14147812 */ /* 0x000fe200078ec0ff */
[----:B------:R-:W-:Y:S01]  /*3b20*/  IMAD.MOV.U32 R23, RZ, RZ, R19 ;  /* 0x000000ffff177224 */ /* 0x000fe200078e0013 */
[----:B------:R-:W-:Y:S02]  /*3b30*/  LOP3.LUT R24, R24, 0xff, RZ, 0xc0, !PT ;  /* 0x000000ff18187812 */ /* 0x000fe400078ec0ff */
[----:B------:R-:W-:-:S03]  /*3b40*/  IADD3 R26, PT, PT, R20, -0x1, RZ ;  /* 0xffffffff141a7810 */ /* 0x000fc60007ffe0ff */
[----:B------:R-:W-:Y:S01]  /*3b50*/  VIADD R25, R24, 0xffffffff ;  /* 0xffffffff18197836 */ /* 0x000fe20000000000 */
[----:B------:R-:W-:-:S04]  /*3b60*/  ISETP.GT.U32.AND P0, PT, R26, 0xfd, PT ;  /* 0x000000fd1a00780c */ /* 0x000fc80003f04070 */
[----:B------:R-:W-:-:S13]  /*3b70*/  ISETP.GT.U32.OR P0, PT, R25, 0xfd, P0 ;  /* 0x000000fd1900780c */ /* 0x000fda0000704470 */
[----:B------:R-:W-:Y:S01]  /*3b80*/  @!P0 IMAD.MOV.U32 R18, RZ, RZ, RZ ;  /* 0x000000ffff128224 */ /* 0x000fe200078e00ff */
[----:B------:R-:W-:Y:S06]  /*3b90*/  @!P0 BRA `(.L_x_38) ;  /* 0x0000000000608947 */ /* 0x000fec0003800000 */
[----:B------:R-:W-:Y:S01]  /*3ba0*/  FSETP.GTU.FTZ.AND P1, PT, |R19|, +INF , PT ;  /* 0x7f8000001300780b */ /* 0x000fe20003f3c200 */
[----:B------:R-:W-:Y:S01]  /*3bb0*/  IMAD.MOV.U32 R15, RZ, RZ, R19 ;  /* 0x000000ffff0f7224 */ /* 0x000fe200078e0013 */
[----:B------:R-:W-:-:S04]  /*3bc0*/  FSETP.GTU.FTZ.AND P0, PT, |R14|, +INF , PT ;  /* 0x7f8000000e00780b */ /* 0x000fc80003f1c200 */
[----:B------:R-:W-:-:S13]  /*3bd0*/  PLOP3.LUT P0, PT, P0, P1, PT, 0xf8, 0x8f ;  /* 0x00000000008f781c */ /* 0x000fda0000703f70 */
[----:B------:R-:W-:Y:S05]  /*3be0*/  @P0 BRA `(.L_x_39) ;  /* 0x00000004004c0947 */ /* 0x000fea0003800000 */
[----:B------:R-:W-:-:S13]  /*3bf0*/  LOP3.LUT P0, RZ, R23, 0x7fffffff, R22, 0xc8, !PT ;  /* 0x7fffffff17ff7812 */ /* 0x000fda000780c816 */
[----:B------:R-:W-:Y:S05]  /*3c00*/  @!P0 BRA `(.L_x_40) ;  /* 0x00000004003c8947 */ /* 0x000fea0003800000 */
[C---:B------:R-:W-:Y:S02]  /*3c10*/  FSETP.NEU.FTZ.AND P0, PT, |R14|.reuse, +INF , PT ;  /* 0x7f8000000e00780b */ /* 0x040fe40003f1d200 */
[----:B------:R-:W-:Y:S02]  /*3c20*/  FSETP.NEU.FTZ.AND P3, PT, |R15|, +INF , PT ;  /* 0x7f8000000f00780b */ /* 0x000fe40003f7d200 */
[----:B------:R-:W-:-:S11]  /*3c30*/  FSETP.NEU.FTZ.AND P1, PT, |R14|, +INF , PT ;  /* 0x7f8000000e00780b */ /* 0x000fd60003f3d200 */
[----:B------:R-:W-:Y:S05]  /*3c40*/  @!P3 BRA !P0, `(.L_x_40) ;  /* 0x00000004002cb947 */ /* 0x000fea0004000000 */
[----:B------:R-:W-:-:S04]  /*3c50*/  LOP3.LUT P0, RZ, R22, 0x7fffffff, RZ, 0xc0, !PT ;  /* 0x7fffffff16ff7812 */ /* 0x000fc8000780c0ff */
[----:B------:R-:W-:-:S13]  /*3c60*/  PLOP3.LUT P0, PT, P3, P0, PT, 0x2f, 0xf2 ;  /* 0x0000000000f2781c */ /* 0x000fda0001f00577 */
[----:B------:R-:W-:Y:S05]  /*3c70*/  @P0 BRA `(.L_x_41) ;  /* 0x0000000400180947 */ /* 0x000fea0003800000 */
[----:B------:R-:W-:-:S04]  /*3c80*/  LOP3.LUT P0, RZ, R23, 0x7fffffff, RZ, 0xc0, !PT ;  /* 0x7fffffff17ff7812 */ /* 0x000fc8000780c0ff */
[----:B------:R-:W-:-:S13]  /*3c90*/  PLOP3.LUT P0, PT, P1, P0, PT, 0x2f, 0xf2 ;  /* 0x0000000000f2781c */ /* 0x000fda0000f00577 */
[----:B------:R-:W-:Y:S05]  /*3ca0*/  @P0 BRA `(.L_x_42) ;  /* 0x0000000400000947 */ /* 0x000fea0003800000 */
[----:B------:R-:W-:Y:S02]  /*3cb0*/  ISETP.GE.AND P0, PT, R25, RZ, PT ;  /* 0x000000ff1900720c */ /* 0x000fe40003f06270 */
[----:B------:R-:W-:-:S11]  /*3cc0*/  ISETP.GE.AND P1, PT, R26, RZ, PT ;  /* 0x000000ff1a00720c */ /* 0x000fd60003f26270 */
[----:B------:R-:W-:Y:S02]  /*3cd0*/  @P0 IMAD.MOV.U32 R18, RZ, RZ, RZ ;  /* 0x000000ffff120224 */ /* 0x000fe400078e00ff */
[----:B------:R-:W-:Y:S01]  /*3ce0*/  @!P0 FFMA R22, R14, 1.84467440737095516160e+19, RZ ;  /* 0x5f8000000e168823 */ /* 0x000fe200000000ff */
[----:B------:R-:W-:Y:S02]  /*3cf0*/  @!P0 IMAD.MOV.U32 R18, RZ, RZ, -0x40 ;  /* 0xffffffc0ff128424 */ /* 0x000fe400078e00ff */
[----:B------:R-:W-:Y:S02]  /*3d00*/  @!P1 FFMA R23, R15, 1.84467440737095516160e+19, RZ ;  /* 0x5f8000000f179823 */ /* 0x000fe400000000ff */
[----:B------:R-:W-:-:S07]  /*3d10*/  @!P1 VIADD R18, R18, 0x40 ;  /* 0x0000004012129836 */ /* 0x000fce0000000000 */
.L_x_38:
[----:B------:R-:W-:Y:S01]  /*3d20*/  LEA R14, R20, 0xc0800000, 0x17 ;  /* 0xc0800000140e7811 */ /* 0x000fe200078eb8ff */
[----:B------:R-:W-:Y:S01]  /*3d30*/  VIADD R15, R24, 0xffffff81 ;  /* 0xffffff81180f7836 */ /* 0x000fe20000000000 */
[----:B------:R-:W-:Y:S03]  /*3d40*/  BSSY.RECONVERGENT B3, `(.L_x_43) ;  /* 0x0000035000037945 */ /* 0x000fe60003800200 */
[----:B------:R-:W-:Y:S01]  /*3d50*/  IMAD.IADD R26, R23, 0x1, -R14 ;  /* 0x00000001171a7824 */ /* 0x000fe200078e0a0e */
[C---:B------:R-:W-:Y:S01]  /*3d60*/  IADD3 R27, PT, PT, R15.reuse, 0x7f, -R20 ;  /* 0x0000007f0f1b7810 */ /* 0x040fe20007ffe814 */
[----:B------:R-:W-:Y:S02]  /*3d70*/  IMAD R14, R15, -0x800000, R22 ;  /* 0xff8000000f0e7824 */ /* 0x000fe400078e0216 */
[----:B------:R-:W0:Y:S01]  /*3d80*/  MUFU.RCP R28, R26 ;  /* 0x0000001a001c7308 */ /* 0x000e220000001000 */
[----:B------:R-:W-:Y:S01]  /*3d90*/  FADD.FTZ R23, -R26, -RZ ;  /* 0x800000ff1a177221 */ /* 0x000fe20000010100 */
[----:B------:R-:W-:-:S03]  /*3da0*/  IADD3 R27, PT, PT, R27, R18, RZ ;  /* 0x000000121b1b7210 */ /* 0x000fc60007ffe0ff */
[----:B0-----:R-:W-:-:S04]  /*3db0*/  FFMA R25, R28, R23, 1 ;  /* 0x3f8000001c197423 */ /* 0x001fc80000000017 */
[----:B------:R-:W-:-:S04]  /*3dc0*/  FFMA R25, R28, R25, R28 ;  /* 0x000000191c197223 */ /* 0x000fc8000000001c */
[----:B------:R-:W-:-:S04]  /*3dd0*/  FFMA R22, R14, R25, RZ ;  /* 0x000000190e167223 */ /* 0x000fc800000000ff */
[----:B------:R-:W-:-:S04]  /*3de0*/  FFMA R24, R23, R22, R14 ;  /* 0x0000001617187223 */ /* 0x000fc8000000000e */
[----:B------:R-:W-:-:S04]  /*3df0*/  FFMA R22, R25, R24, R22 ;  /* 0x0000001819167223 */ /* 0x000fc80000000016 */
[----:B------:R-:W-:-:S04]  /*3e00*/  FFMA R23, R23, R22, R14 ;  /* 0x0000001617177223 */ /* 0x000fc8000000000e */
[----:B------:R-:W-:-:S05]  /*3e10*/  FFMA R14, R25, R23, R22 ;  /* 0x00000017190e7223 */ /* 0x000fca0000000016 */
[----:B------:R-:W-:-:S04]  /*3e20*/  SHF.R.U32.HI R15, RZ, 0x17, R14 ;  /* 0x00000017ff0f7819 */ /* 0x000fc8000001160e */
[----:B------:R-:W-:-:S05]  /*3e30*/  LOP3.LUT R15, R15, 0xff, RZ, 0xc0, !PT ;  /* 0x000000ff0f0f7812 */ /* 0x000fca00078ec0ff */
[----:B------:R-:W-:-:S04]  /*3e40*/  IMAD.IADD R15, R15, 0x1, R27 ;  /* 0x000000010f0f7824 */ /* 0x000fc800078e021b */
[----:B------:R-:W-:-:S05]  /*3e50*/  VIADD R18, R15, 0xffffffff ;  /* 0xffffffff0f127836 */ /* 0x000fca0000000000 */
[----:B------:R-:W-:-:S13]  /*3e60*/  ISETP.GE.U32.AND P0, PT, R18, 0xfe, PT ;  /* 0x000000fe1200780c */ /* 0x000fda0003f06070 */
[----:B------:R-:W-:Y:S05]  /*3e70*/  @!P0 BRA `(.L_x_44) ;  /* 0x0000000000808947 */ /* 0x000fea0003800000 */
[----:B------:R-:W-:-:S13]  /*3e80*/  ISETP.GT.AND P0, PT, R15, 0xfe, PT ;  /* 0x000000fe0f00780c */ /* 0x000fda0003f04270 */
[----:B------:R-:W-:Y:S05]  /*3e90*/  @P0 BRA `(.L_x_45) ;  /* 0x00000000006c0947 */ /* 0x000fea0003800000 */
[----:B------:R-:W-:-:S13]  /*3ea0*/  ISETP.GE.AND P0, PT, R15, 0x1, PT ;  /* 0x000000010f00780c */ /* 0x000fda0003f06270 */
[----:B------:R-:W-:Y:S05]  /*3eb0*/  @P0 BRA `(.L_x_46) ;  /* 0x0000000000740947 */ /* 0x000fea0003800000 */
[----:B------:R-:W-:Y:S02]  /*3ec0*/  ISETP.GE.AND P0, PT, R15, -0x18, PT ;  /* 0xffffffe80f00780c */ /* 0x000fe40003f06270 */
[----:B------:R-:W-:-:S11]  /*3ed0*/  LOP3.LUT R14, R14, 0x80000000, RZ, 0xc0, !PT ;  /* 0x800000000e0e7812 */ /* 0x000fd600078ec0ff */
[----:B------:R-:W-:Y:S05]  /*3ee0*/  @!P0 BRA `(.L_x_46) ;  /* 0x0000000000688947 */ /* 0x000fea0003800000 */
[-CC-:B------:R-:W-:Y:S01]  /*3ef0*/  FFMA.RZ R18, R25, R23.reuse, R22.reuse ;  /* 0x0000001719127223 */ /* 0x180fe2000000c016 */
[C---:B------:R-:W-:Y:S02]  /*3f00*/  ISETP.NE.AND P3, PT, R15.reuse, RZ, PT ;  /* 0x000000ff0f00720c */ /* 0x040fe40003f65270 */
[----:B------:R-:W-:Y:S02]  /*3f10*/  ISETP.NE.AND P1, PT, R15, RZ, PT ;  /* 0x000000ff0f00720c */ /* 0x000fe40003f25270 */
[----:B------:R-:W-:Y:S01]  /*3f20*/  LOP3.LUT R20, R18, 0x7fffff, RZ, 0xc0, !PT ;  /* 0x007fffff12147812 */ /* 0x000fe200078ec0ff */
[CCC-:B------:R-:W-:Y:S01]  /*3f30*/  FFMA.RP R18, R25.reuse, R23.reuse, R22.reuse ;  /* 0x0000001719127223 */ /* 0x1c0fe20000008016 */
[----:B------:R-:W-:Y:S01]  /*3f40*/  FFMA.RM R23, R25, R23, R22 ;  /* 0x0000001719177223 */ /* 0x000fe20000004016 */
[----:B------:R-:W-:Y:S01]  /*3f50*/  VIADD R25, R15, 0x20 ;  /* 0x000000200f197836 */ /* 0x000fe20000000000 */
[----:B------:R-:W-:Y:S01]  /*3f60*/  LOP3.LUT R20, R20, 0x800000, RZ, 0xfc, !PT ;  /* 0x0080000014147812 */ /* 0x000fe200078efcff */
[----:B------:R-:W-:-:S02]  /*3f70*/  IMAD.MOV R15, RZ, RZ, -R15 ;  /* 0x000000ffff0f7224 */ /* 0x000fc400078e0a0f */
[----:B------:R-:W-:Y:S02]  /*3f80*/  FSETP.NEU.FTZ.AND P0, PT, R18, R23, PT ;  /* 0x000000171200720b */ /* 0x000fe40003f1d000 */
[----:B------:R-:W-:Y:S02]  /*3f90*/  SHF.L.U32 R25, R20, R25, RZ ;  /* 0x0000001914197219 */ /* 0x000fe400000006ff */
[----:B------:R-:W-:Y:S02]  /*3fa0*/  SEL R15, R15, RZ, P3 ;  /* 0x000000ff0f0f7207 */ /* 0x000fe40001800000 */
[----:B------:R-:W-:Y:S02]  /*3fb0*/  ISETP.NE.AND P1, PT, R25, RZ, P1 ;  /* 0x000000ff1900720c */ /* 0x000fe40000f25270 */
[----:B------:R-:W-:Y:S02]  /*3fc0*/  SHF.R.U32.HI R15, RZ, R15, R20 ;  /* 0x0000000fff0f7219 */ /* 0x000fe40000011614 */
[----:B------:R-:W-:-:S02]  /*3fd0*/  PLOP3.LUT P0, PT, P0, P1, PT, 0xf8, 0x8f ;  /* 0x00000000008f781c */ /* 0x000fc40000703f70 */
[----:B------:R-:W-:Y:S02]  /*3fe0*/  SHF.R.U32.HI R23, RZ, 0x1, R15 ;  /* 0x00000001ff177819 */ /* 0x000fe4000001160f */
[----:B------:R-:W-:-:S04]  /*3ff0*/  SEL R18, RZ, 0x1, !P0 ;  /* 0x00000001ff127807 */ /* 0x000fc80004000000 */
[----:B------:R-:W-:-:S04]  /*4000*/  LOP3.LUT R18, R18, 0x1, R23, 0xf8, !PT ;  /* 0x0000000112127812 */ /* 0x000fc800078ef817 */
[----:B------:R-:W-:-:S05]  /*4010*/  LOP3.LUT R18, R18, R15, RZ, 0xc0, !PT ;  /* 0x0000000f12127212 */ /* 0x000fca00078ec0ff */
[----:B------:R-:W-:-:S05]  /*4020*/  IMAD.IADD R23, R23, 0x1, R18 ;  /* 0x0000000117177824 */ /* 0x000fca00078e0212 */
[----:B------:R-:W-:Y:S01]  /*4030*/  LOP3.LUT R14, R23, R14, RZ, 0xfc, !PT ;  /* 0x0000000e170e7212 */ /* 0x000fe200078efcff */
[----:B------:R-:W-:Y:S06]  /*4040*/  BRA `(.L_x_46) ;  /* 0x0000000000107947 */ /* 0x000fec0003800000 */
.L_x_45:
[----:B------:R-:W-:-:S04]  /*4050*/  LOP3.LUT R14, R14, 0x80000000, RZ, 0xc0, !PT ;  /* 0x800000000e0e7812 */ /* 0x000fc800078ec0ff */
[----:B------:R-:W-:Y:S01]  /*4060*/  LOP3.LUT R14, R14, 0x7f800000, RZ, 0xfc, !PT ;  /* 0x7f8000000e0e7812 */ /* 0x000fe200078efcff */
[----:B------:R-:W-:Y:S06]  /*4070*/  BRA `(.L_x_46) ;  /* 0x0000000000047947 */ /* 0x000fec0003800000 */
.L_x_44:
[----:B------:R-:W-:-:S07]  /*4080*/  IMAD R14, R27, 0x800000, R14 ;  /* 0x008000001b0e7824 */ /* 0x000fce00078e020e */
.L_x_46:
[----:B------:R-:W-:Y:S05]  /*4090*/  BSYNC.RECONVERGENT B3 ;  /* 0x0000000000037941 */ /* 0x000fea0003800200 */
.L_x_43:
[----:B------:R-:W-:Y:S05]  /*40a0*/  BRA `(.L_x_47) ;  /* 0x0000000000207947 */ /* 0x000fea0003800000 */
.L_x_42:
[----:B------:R-:W-:-:S04]  /*40b0*/  LOP3.LUT R14, R23, 0x80000000, R22, 0x48, !PT ;  /* 0x80000000170e7812 */ /* 0x000fc800078e4816 */
[----:B------:R-:W-:Y:S01]  /*40c0*/  LOP3.LUT R14, R14, 0x7f800000, RZ, 0xfc, !PT ;  /* 0x7f8000000e0e7812 */ /* 0x000fe200078efcff */
[----:B------:R-:W-:Y:S06]  /*40d0*/  BRA `(.L_x_47) ;  /* 0x0000000000147947 */ /* 0x000fec0003800000 */
.L_x_41:
[----:B------:R-:W-:Y:S01]  /*40e0*/  LOP3.LUT R14, R23, 0x80000000, R22, 0x48, !PT ;  /* 0x80000000170e7812 */ /* 0x000fe200078e4816 */
[----:B------:R-:W-:Y:S06]  /*40f0*/  BRA `(.L_x_47) ;  /* 0x00000000000c7947 */ /* 0x000fec0003800000 */
.L_x_40:
[----:B------:R-:W0:Y:S01]  /*4100*/  MUFU.RSQ R14, -QNAN ;  /* 0xffc00000000e7908 */ /* 0x000e220000001400 */
[----:B------:R-:W-:Y:S05]  /*4110*/  BRA `(.L_x_47) ;  /* 0x0000000000047947 */ /* 0x000fea0003800000 */
.L_x_39:
[----:B------:R-:W-:-:S07]  /*4120*/  FADD.FTZ R14, R14, R15 ;  /* 0x0000000f0e0e7221 */ /* 0x000fce0000010000 */
.L_x_47:
[----:B------:R-:W-:Y:S05]  /*4130*/  BSYNC.RECONVERGENT B2 ;  /* 0x0000000000027941 */ /* 0x000fea0003800200 */
.L_x_37:
[----:B0-----:R-:W-:Y:S02]  /*4140*/  IMAD.MOV.U32 R18, RZ, RZ, R14 ;  /* 0x000000ffff127224 */ /* 0x001fe400078e000e */
[----:B------:R-:W-:Y:S02]  /*4150*/  IMAD.MOV.U32 R14, RZ, RZ, R21 ;  /* 0x000000ffff0e7224 */ /* 0x000fe400078e0015 */
[----:B------:R-:W-:-:S04]  /*4160*/  IMAD.MOV.U32 R15, RZ, RZ, 0x0 ;  /* 0x00000000ff0f7424 */ /* 0x000fc800078e00ff */
[----:B------:R-:W-:Y:S05]  /*4170*/  RET.REL.NODEC R14 `(_Z8distancePfS_S_S_iiPiS_b) ;  /* 0xffffffbc0ea07950 */ /* 0x000fea0003c3ffff */
.L_x_48:
[----:B------:R-:W-:-:S00]  /*4180*/  BRA `(.L_x_48) ;  /* 0xfffffffc00fc7947 */ /* 0x000fc0000383ffff */
[----:B------:R-:W-:-:S00]  /*4190*/  NOP ;  /* 0x0000000000007918 */ /* 0x000fc00000000000 */
        /* <DEDUP_REMOVED lines=14> */
.L_x_50:


//--------------------- .nv.global.init           --------------------------
	.section	.nv.global.init,"aw",@progbits
	.align	4
.nv.global.init:
	.type		__cudart_i2opi_f,@object
	.size		__cudart_i2opi_f,(.L_0 - __cudart_i2opi_f)
__cudart_i2opi_f:
        /*0000*/ 	.byte	0x41, 0x90, 0x43, 0x3c, 0x99, 0x95, 0x62, 0xdb, 0xc0, 0xdd, 0x34, 0xf5, 0xd1, 0x57, 0x27, 0xfc
        /*0010*/ 	.byte	0x29, 0x15, 0x44, 0x4e, 0x6e, 0x83, 0xf9, 0xa2
.L_0:


//--------------------- .nv.shared.reserved.0     --------------------------
	.section	.nv.shared.reserved.0,"aw",@nobits
	.weak		__nv_reservedSMEM_offset_0_alias
	.size		__nv_reservedSMEM_offset_0_alias, 0, 64
	.other		__nv_reservedSMEM_offset_0_alias,@"STO_CUDA_RESERVED_SHARED STV_DEFAULT"
__nv_reservedSMEM_offset_0_alias:
	.zero		0
	.zero		64


//--------------------- .nv.constant0._Z8distancePfS_S_S_iiPiS_b --------------------------
	.section	.nv.constant0._Z8distancePfS_S_S_iiPiS_b,"a",@progbits
	.sectionflags	@""
	.align	4
.nv.constant0._Z8distancePfS_S_S_iiPiS_b:
	.zero		953


//--------------------- SYMBOLS --------------------------

	.type		.nv.reservedSmem.offset0,@object
	.size		.nv.reservedSmem.offset0,0x4
